//
// Generated by NVIDIA NVVM Compiler
//
// Compiler Build ID: CL-36424714
// Cuda compilation tools, release 13.0, V13.0.88
// Based on NVVM 20.0.0
//

.version 9.0
.target sm_100
.address_size 64

	// .globl	_Z11calc_scoresPiS_
// _ZZ11calc_scoresPiS_E4data has been demoted

.visible .entry _Z11calc_scoresPiS_(
	.param .u64 .ptr .align 1 _Z11calc_scoresPiS__param_0,
	.param .u64 .ptr .align 1 _Z11calc_scoresPiS__param_1
)
{
	.reg .pred 	%p<5>;
	.reg .b32 	%r<43>;
	.reg .b64 	%rd<9>;
	// demoted variable
	.shared .align 4 .b8 _ZZ11calc_scoresPiS_E4data[44];
	ld.param.u64 	%rd2, [_Z11calc_scoresPiS__param_0];
	ld.param.u64 	%rd3, [_Z11calc_scoresPiS__param_1];
	mov.u32 	%r1, %tid.x;
	setp.gt.u32 	%p1, %r1, 10;
	shl.b32 	%r5, %r1, 2;
	mov.u32 	%r6, _ZZ11calc_scoresPiS_E4data;
	add.s32 	%r2, %r6, %r5;
	@%p1 bra 	$L__BB0_2;
	mov.b32 	%r7, 0;
	st.shared.u32 	[%r2], %r7;
$L__BB0_2:
	bar.sync 	0;
	mov.u32 	%r8, %ctaid.x;
	mov.u32 	%r9, %ntid.x;
	mad.lo.s32 	%r3, %r8, %r9, %r1;
	setp.gt.s32 	%p2, %r3, 199999;
	@%p2 bra 	$L__BB0_5;
	mul.lo.s32 	%r10, %r3, 11;
	cvta.to.global.u64 	%rd4, %rd2;
	mul.wide.s32 	%rd5, %r10, 4;
	add.s64 	%rd1, %rd4, %rd5;
	ld.global.u32 	%r4, [%rd1];
	setp.lt.s32 	%p3, %r4, 1;
	@%p3 bra 	$L__BB0_5;
	ld.global.u32 	%r11, [%rd1+4];
	min.s32 	%r12, %r11, %r4;
	atom.shared.add.u32 	%r13, [_ZZ11calc_scoresPiS_E4data+4], %r12;
	ld.global.u32 	%r14, [%rd1+8];
	min.s32 	%r15, %r14, %r4;
	atom.shared.add.u32 	%r16, [_ZZ11calc_scoresPiS_E4data+8], %r15;
	ld.global.u32 	%r17, [%rd1+12];
	min.s32 	%r18, %r17, %r4;
	atom.shared.add.u32 	%r19, [_ZZ11calc_scoresPiS_E4data+12], %r18;
	ld.global.u32 	%r20, [%rd1+16];
	min.s32 	%r21, %r20, %r4;
	atom.shared.add.u32 	%r22, [_ZZ11calc_scoresPiS_E4data+16], %r21;
	ld.global.u32 	%r23, [%rd1+20];
	min.s32 	%r24, %r23, %r4;
	atom.shared.add.u32 	%r25, [_ZZ11calc_scoresPiS_E4data+20], %r24;
	ld.global.u32 	%r26, [%rd1+24];
	min.s32 	%r27, %r26, %r4;
	atom.shared.add.u32 	%r28, [_ZZ11calc_scoresPiS_E4data+24], %r27;
	ld.global.u32 	%r29, [%rd1+28];
	min.s32 	%r30, %r29, %r4;
	atom.shared.add.u32 	%r31, [_ZZ11calc_scoresPiS_E4data+28], %r30;
	ld.global.u32 	%r32, [%rd1+32];
	min.s32 	%r33, %r32, %r4;
	atom.shared.add.u32 	%r34, [_ZZ11calc_scoresPiS_E4data+32], %r33;
	ld.global.u32 	%r35, [%rd1+36];
	min.s32 	%r36, %r35, %r4;
	atom.shared.add.u32 	%r37, [_ZZ11calc_scoresPiS_E4data+36], %r36;
	ld.global.u32 	%r38, [%rd1+40];
	min.s32 	%r39, %r38, %r4;
	atom.shared.add.u32 	%r40, [_ZZ11calc_scoresPiS_E4data+40], %r39;
$L__BB0_5:
	setp.gt.u32 	%p4, %r1, 10;
	bar.sync 	0;
	@%p4 bra 	$L__BB0_7;
	cvta.to.global.u64 	%rd6, %rd3;
	mul.wide.u32 	%rd7, %r1, 4;
	add.s64 	%rd8, %rd6, %rd7;
	ld.shared.u32 	%r41, [%r2];
	atom.global.add.u32 	%r42, [%rd8], %r41;
$L__BB0_7:
	ret;

}
	// .globl	_Z12parallelhashPfPiiS0_i
.visible .entry _Z12parallelhashPfPiiS0_i(
	.param .u64 .ptr .align 1 _Z12parallelhashPfPiiS0_i_param_0,
	.param .u64 .ptr .align 1 _Z12parallelhashPfPiiS0_i_param_1,
	.param .u32 _Z12parallelhashPfPiiS0_i_param_2,
	.param .u64 .ptr .align 1 _Z12parallelhashPfPiiS0_i_param_3,
	.param .u32 _Z12parallelhashPfPiiS0_i_param_4
)
{
	.reg .pred 	%p<80>;
	.reg .b16 	%rs<38>;
	.reg .b32 	%r<235>;
	.reg .b32 	%f<579>;
	.reg .b64 	%rd<141>;
	.reg .b64 	%fd<111>;

	ld.param.u64 	%rd56, [_Z12parallelhashPfPiiS0_i_param_0];
	ld.param.u64 	%rd57, [_Z12parallelhashPfPiiS0_i_param_1];
	ld.param.u32 	%r88, [_Z12parallelhashPfPiiS0_i_param_2];
	ld.param.u64 	%rd58, [_Z12parallelhashPfPiiS0_i_param_3];
	ld.param.u32 	%r87, [_Z12parallelhashPfPiiS0_i_param_4];
	mov.u32 	%r89, %tid.x;
	mov.u32 	%r90, %ctaid.x;
	mov.u32 	%r91, %ntid.x;
	mad.lo.s32 	%r1, %r90, %r91, %r89;
	setp.ge.s32 	%p1, %r1, %r88;
	@%p1 bra 	$L__BB1_90;
	cvta.to.global.u64 	%rd1, %rd56;
	shl.b32 	%r2, %r1, 10;
	mul.wide.s32 	%rd59, %r2, 4;
	add.s64 	%rd2, %rd1, %rd59;
	mov.b32 	%r191, 1;
	mov.u32 	%r188, %r191;
$L__BB1_2:
	setp.le.s32 	%p2, %r191, %r188;
	@%p2 bra 	$L__BB1_4;
	add.s32 	%r93, %r191, -1;
	mul.wide.u32 	%rd60, %r93, 4;
	add.s64 	%rd61, %rd2, %rd60;
	ld.global.f32 	%f82, [%rd61];
	add.s32 	%r94, %r188, -1;
	mul.wide.u32 	%rd62, %r94, 4;
	add.s64 	%rd63, %rd2, %rd62;
	ld.global.f32 	%f83, [%rd63];
	st.global.f32 	[%rd61], %f83;
	st.global.f32 	[%rd63], %f82;
	mul.wide.u32 	%rd64, %r191, 4;
	add.s64 	%rd65, %rd2, %rd64;
	ld.global.f32 	%f84, [%rd65];
	ld.global.f32 	%f85, [%rd63+4];
	st.global.f32 	[%rd65], %f85;
	st.global.f32 	[%rd63+4], %f84;
$L__BB1_4:
	setp.lt.s32 	%p3, %r191, 1025;
	mov.b32 	%r192, 1024;
	@%p3 bra 	$L__BB1_7;
	mov.b32 	%r189, 1024;
$L__BB1_6:
	sub.s32 	%r191, %r191, %r189;
	shr.u32 	%r192, %r189, 1;
	setp.gt.u32 	%p4, %r189, 3;
	setp.gt.s32 	%p5, %r191, %r192;
	and.pred  	%p6, %p4, %p5;
	mov.u32 	%r189, %r192;
	@%p6 bra 	$L__BB1_6;
$L__BB1_7:
	add.s32 	%r191, %r192, %r191;
	add.s32 	%r12, %r188, 2;
	setp.lt.u32 	%p7, %r188, 2046;
	mov.u32 	%r188, %r12;
	@%p7 bra 	$L__BB1_2;
	add.s64 	%rd66, %rd59, %rd1;
	add.s64 	%rd139, %rd66, 8;
	mov.b32 	%r218, 0;
$L__BB1_9:
	ld.global.f32 	%f86, [%rd139];
	ld.global.f32 	%f87, [%rd139+4];
	mul.f32 	%f88, %f87, 0f00000000;
	sub.f32 	%f89, %f86, %f88;
	fma.rn.f32 	%f90, %f86, 0f00000000, %f87;
	ld.global.f32 	%f91, [%rd139+-8];
	sub.f32 	%f92, %f91, %f89;
	st.global.f32 	[%rd139], %f92;
	ld.global.f32 	%f93, [%rd139+-4];
	sub.f32 	%f94, %f93, %f90;
	st.global.f32 	[%rd139+4], %f94;
	add.f32 	%f95, %f89, %f91;
	st.global.f32 	[%rd139+-8], %f95;
	add.f32 	%f96, %f90, %f93;
	st.global.f32 	[%rd139+-4], %f96;
	add.s64 	%rd139, %rd139, 16;
	add.s32 	%r64, %r218, 4;
	add.s32 	%r98, %r218, 1;
	setp.lt.u32 	%p8, %r98, 2045;
	mov.u32 	%r218, %r64;
	@%p8 bra 	$L__BB1_9;
	add.s64 	%rd124, %rd66, 20;
	mov.b32 	%r193, 0;
$L__BB1_11:
	ld.global.f32 	%f97, [%rd124+-4];
	ld.global.f32 	%f98, [%rd124];
	mul.f32 	%f99, %f98, 0f00000000;
	sub.f32 	%f100, %f97, %f99;
	fma.rn.f32 	%f101, %f97, 0f00000000, %f98;
	ld.global.f32 	%f102, [%rd124+-20];
	sub.f32 	%f103, %f102, %f100;
	st.global.f32 	[%rd124+-4], %f103;
	ld.global.f32 	%f104, [%rd124+-16];
	sub.f32 	%f105, %f104, %f101;
	st.global.f32 	[%rd124], %f105;
	add.f32 	%f106, %f100, %f102;
	st.global.f32 	[%rd124+-20], %f106;
	add.f32 	%f107, %f101, %f104;
	st.global.f32 	[%rd124+-16], %f107;
	add.s64 	%rd124, %rd124, 32;
	add.s32 	%r14, %r193, 8;
	add.s32 	%r100, %r193, 1;
	setp.lt.u32 	%p9, %r100, 2041;
	mov.u32 	%r193, %r14;
	@%p9 bra 	$L__BB1_11;
	mov.f64 	%fd1, 0d3FE921FB48885A31;
	mul.rn.f64 	%fd2, %fd1, %fd1;
	fma.rn.f64 	%fd3, %fd2, 0dBDA8FF8320FD8164, 0d3E21EEA7C1EF8528;
	fma.rn.f64 	%fd4, %fd3, %fd2, 0dBE927E4F8E06E6D9;
	fma.rn.f64 	%fd5, %fd4, %fd2, 0d3EFA01A019DDBCE9;
	fma.rn.f64 	%fd6, %fd5, %fd2, 0dBF56C16C16C15D47;
	fma.rn.f64 	%fd7, %fd6, %fd2, 0d3FA5555555555551;
	fma.rn.f64 	%fd8, %fd7, %fd2, 0dBFE0000000000000;
	fma.rn.f64 	%fd9, %fd8, %fd2, 0d3FF0000000000000;
	mov.f64 	%fd10, 0d0000000000000000;
	sub.f64 	%fd11, %fd10, %fd9;
	cvt.rn.f32.f64 	%f108, %fd11;
	cvt.f64.f32 	%fd12, %f108;
	mul.f64 	%fd13, %fd12, 0dC000000000000000;
	mul.f64 	%fd14, %fd13, %fd12;
	cvt.rn.f32.f64 	%f109, %fd14;
	mov.f32 	%f110, 0fB33BBD2E;
	mul.rn.f32 	%f111, %f110, %f110;
	fma.rn.f32 	%f112, %f111, 0f37CBAC00, 0fBAB607ED;
	fma.rn.f32 	%f113, %f112, %f111, 0f3D2AAABB;
	fma.rn.f32 	%f114, %f113, %f111, 0fBEFFFFFF;
	add.f32 	%f115, %f111, 0f00000000;
	fma.rn.f32 	%f116, %f114, %f115, 0f3F800000;
	mov.f32 	%f117, 0f00000000;
	sub.f32 	%f118, %f117, %f116;
	mul.f32 	%f119, %f118, 0f00000000;
	sub.f32 	%f120, %f109, %f119;
	add.f32 	%f1, %f120, 0f3F800000;
	fma.rn.f32 	%f121, %f109, 0f00000000, %f118;
	add.f32 	%f2, %f121, 0f00000000;
	add.s64 	%rd125, %rd66, 24;
	mov.b32 	%r194, 0;
$L__BB1_13:
	ld.global.f32 	%f122, [%rd125];
	mul.f32 	%f123, %f1, %f122;
	ld.global.f32 	%f124, [%rd125+4];
	mul.f32 	%f125, %f2, %f124;
	sub.f32 	%f126, %f123, %f125;
	mul.f32 	%f127, %f2, %f122;
	fma.rn.f32 	%f128, %f1, %f124, %f127;
	ld.global.f32 	%f129, [%rd125+-16];
	sub.f32 	%f130, %f129, %f126;
	st.global.f32 	[%rd125], %f130;
	ld.global.f32 	%f131, [%rd125+-12];
	sub.f32 	%f132, %f131, %f128;
	st.global.f32 	[%rd125+4], %f132;
	add.f32 	%f133, %f126, %f129;
	st.global.f32 	[%rd125+-16], %f133;
	add.f32 	%f134, %f128, %f131;
	st.global.f32 	[%rd125+-12], %f134;
	add.s32 	%r16, %r194, 8;
	add.s32 	%r102, %r194, 3;
	add.s64 	%rd125, %rd125, 32;
	setp.lt.u32 	%p10, %r102, 2041;
	mov.u32 	%r194, %r16;
	@%p10 bra 	$L__BB1_13;
	mov.f64 	%fd15, 0dBFD921FB60000000;
	mul.rn.f64 	%fd16, %fd15, %fd15;
	fma.rn.f64 	%fd17, %fd16, 0d3DE5DB65F9785EBA, 0dBE5AE5F12CB0D246;
	fma.rn.f64 	%fd18, %fd17, %fd16, 0d3EC71DE369ACE392;
	fma.rn.f64 	%fd19, %fd18, %fd16, 0dBF2A01A019DB62A1;
	fma.rn.f64 	%fd20, %fd19, %fd16, 0d3F81111111110818;
	fma.rn.f64 	%fd21, %fd20, %fd16, 0dBFC5555555555554;
	fma.rn.f64 	%fd22, %fd21, %fd16, 0d0000000000000000;
	fma.rn.f64 	%fd23, %fd22, 0dBFD921FB60000000, 0dBFD921FB60000000;
	cvt.rn.f32.f64 	%f135, %fd23;
	cvt.f64.f32 	%fd24, %f135;
	mul.f64 	%fd25, %fd24, 0dC000000000000000;
	mul.f64 	%fd26, %fd25, %fd24;
	cvt.rn.f32.f64 	%f3, %fd26;
	mov.f32 	%f136, 0fBF490FDB;
	mul.rn.f32 	%f137, %f136, %f136;
	fma.rn.f32 	%f138, %f137, 0fBF490FDB, 0f00000000;
	fma.rn.f32 	%f139, %f137, 0fB94D4153, 0f3C0885E4;
	fma.rn.f32 	%f140, %f139, %f137, 0fBE2AAAA8;
	fma.rn.f32 	%f4, %f140, %f138, 0fBF490FDB;
	add.s64 	%rd126, %rd66, 36;
	mov.b32 	%r195, 0;
$L__BB1_15:
	ld.global.f32 	%f141, [%rd126+-4];
	ld.global.f32 	%f142, [%rd126];
	mul.f32 	%f143, %f142, 0f00000000;
	sub.f32 	%f144, %f141, %f143;
	fma.rn.f32 	%f145, %f141, 0f00000000, %f142;
	ld.global.f32 	%f146, [%rd126+-36];
	sub.f32 	%f147, %f146, %f144;
	st.global.f32 	[%rd126+-4], %f147;
	ld.global.f32 	%f148, [%rd126+-32];
	sub.f32 	%f149, %f148, %f145;
	st.global.f32 	[%rd126], %f149;
	add.f32 	%f150, %f144, %f146;
	st.global.f32 	[%rd126+-36], %f150;
	add.f32 	%f151, %f145, %f148;
	st.global.f32 	[%rd126+-32], %f151;
	add.s64 	%rd126, %rd126, 64;
	add.s32 	%r18, %r195, 16;
	add.s32 	%r104, %r195, 1;
	setp.lt.u32 	%p11, %r104, 2033;
	mov.u32 	%r195, %r18;
	@%p11 bra 	$L__BB1_15;
	mul.f32 	%f152, %f4, 0f00000000;
	sub.f32 	%f153, %f3, %f152;
	add.f32 	%f5, %f153, 0f3F800000;
	fma.rn.f32 	%f154, %f3, 0f00000000, %f4;
	add.f32 	%f6, %f154, 0f00000000;
	add.s64 	%rd127, %rd66, 40;
	mov.b32 	%r196, 0;
$L__BB1_17:
	ld.global.f32 	%f155, [%rd127];
	mul.f32 	%f156, %f5, %f155;
	ld.global.f32 	%f157, [%rd127+4];
	mul.f32 	%f158, %f6, %f157;
	sub.f32 	%f159, %f156, %f158;
	mul.f32 	%f160, %f6, %f155;
	fma.rn.f32 	%f161, %f5, %f157, %f160;
	ld.global.f32 	%f162, [%rd127+-32];
	sub.f32 	%f163, %f162, %f159;
	st.global.f32 	[%rd127], %f163;
	ld.global.f32 	%f164, [%rd127+-28];
	sub.f32 	%f165, %f164, %f161;
	st.global.f32 	[%rd127+4], %f165;
	add.f32 	%f166, %f159, %f162;
	st.global.f32 	[%rd127+-32], %f166;
	add.f32 	%f167, %f161, %f164;
	st.global.f32 	[%rd127+-28], %f167;
	add.s32 	%r20, %r196, 16;
	add.s32 	%r106, %r196, 3;
	add.s64 	%rd127, %rd127, 64;
	setp.lt.u32 	%p12, %r106, 2033;
	mov.u32 	%r196, %r20;
	@%p12 bra 	$L__BB1_17;
	mul.f32 	%f168, %f5, %f3;
	mul.f32 	%f169, %f4, %f6;
	sub.f32 	%f170, %f168, %f169;
	add.f32 	%f7, %f5, %f170;
	mul.f32 	%f171, %f6, %f3;
	fma.rn.f32 	%f172, %f4, %f5, %f171;
	add.f32 	%f8, %f6, %f172;
	add.s64 	%rd128, %rd66, 48;
	mov.b32 	%r197, 0;
$L__BB1_19:
	ld.global.f32 	%f173, [%rd128];
	mul.f32 	%f174, %f7, %f173;
	ld.global.f32 	%f175, [%rd128+4];
	mul.f32 	%f176, %f8, %f175;
	sub.f32 	%f177, %f174, %f176;
	mul.f32 	%f178, %f8, %f173;
	fma.rn.f32 	%f179, %f7, %f175, %f178;
	ld.global.f32 	%f180, [%rd128+-32];
	sub.f32 	%f181, %f180, %f177;
	st.global.f32 	[%rd128], %f181;
	ld.global.f32 	%f182, [%rd128+-28];
	sub.f32 	%f183, %f182, %f179;
	st.global.f32 	[%rd128+4], %f183;
	add.f32 	%f184, %f177, %f180;
	st.global.f32 	[%rd128+-32], %f184;
	add.f32 	%f185, %f179, %f182;
	st.global.f32 	[%rd128+-28], %f185;
	add.s32 	%r22, %r197, 16;
	add.s32 	%r108, %r197, 5;
	add.s64 	%rd128, %rd128, 64;
	setp.lt.u32 	%p13, %r108, 2033;
	mov.u32 	%r197, %r22;
	@%p13 bra 	$L__BB1_19;
	mul.f32 	%f186, %f7, %f3;
	mul.f32 	%f187, %f4, %f8;
	sub.f32 	%f188, %f186, %f187;
	add.f32 	%f9, %f7, %f188;
	mul.f32 	%f189, %f8, %f3;
	fma.rn.f32 	%f190, %f4, %f7, %f189;
	add.f32 	%f10, %f8, %f190;
	add.s64 	%rd129, %rd66, 56;
	mov.b32 	%r198, 0;
$L__BB1_21:
	ld.global.f32 	%f191, [%rd129];
	mul.f32 	%f192, %f9, %f191;
	ld.global.f32 	%f193, [%rd129+4];
	mul.f32 	%f194, %f10, %f193;
	sub.f32 	%f195, %f192, %f194;
	mul.f32 	%f196, %f10, %f191;
	fma.rn.f32 	%f197, %f9, %f193, %f196;
	ld.global.f32 	%f198, [%rd129+-32];
	sub.f32 	%f199, %f198, %f195;
	st.global.f32 	[%rd129], %f199;
	ld.global.f32 	%f200, [%rd129+-28];
	sub.f32 	%f201, %f200, %f197;
	st.global.f32 	[%rd129+4], %f201;
	add.f32 	%f202, %f195, %f198;
	st.global.f32 	[%rd129+-32], %f202;
	add.f32 	%f203, %f197, %f200;
	st.global.f32 	[%rd129+-28], %f203;
	add.s32 	%r24, %r198, 16;
	add.s32 	%r110, %r198, 7;
	add.s64 	%rd129, %rd129, 64;
	setp.lt.u32 	%p14, %r110, 2033;
	mov.u32 	%r198, %r24;
	@%p14 bra 	$L__BB1_21;
	mov.f64 	%fd27, 0dBFC921FB60000000;
	mul.rn.f64 	%fd28, %fd27, %fd27;
	fma.rn.f64 	%fd29, %fd28, 0d3DE5DB65F9785EBA, 0dBE5AE5F12CB0D246;
	fma.rn.f64 	%fd30, %fd29, %fd28, 0d3EC71DE369ACE392;
	fma.rn.f64 	%fd31, %fd30, %fd28, 0dBF2A01A019DB62A1;
	fma.rn.f64 	%fd32, %fd31, %fd28, 0d3F81111111110818;
	fma.rn.f64 	%fd33, %fd32, %fd28, 0dBFC5555555555554;
	fma.rn.f64 	%fd34, %fd33, %fd28, 0d0000000000000000;
	fma.rn.f64 	%fd35, %fd34, 0dBFC921FB60000000, 0dBFC921FB60000000;
	cvt.rn.f32.f64 	%f204, %fd35;
	cvt.f64.f32 	%fd36, %f204;
	mul.f64 	%fd37, %fd36, 0dC000000000000000;
	mul.f64 	%fd38, %fd37, %fd36;
	cvt.rn.f32.f64 	%f11, %fd38;
	mov.f32 	%f205, 0fBEC90FDB;
	mul.rn.f32 	%f206, %f205, %f205;
	fma.rn.f32 	%f207, %f206, 0fBEC90FDB, 0f00000000;
	fma.rn.f32 	%f208, %f206, 0fB94D4153, 0f3C0885E4;
	fma.rn.f32 	%f209, %f208, %f206, 0fBE2AAAA8;
	fma.rn.f32 	%f12, %f209, %f207, 0fBEC90FDB;
	add.s64 	%rd130, %rd66, 68;
	mov.b32 	%r199, 0;
$L__BB1_23:
	ld.global.f32 	%f210, [%rd130+-4];
	ld.global.f32 	%f211, [%rd130];
	mul.f32 	%f212, %f211, 0f00000000;
	sub.f32 	%f213, %f210, %f212;
	fma.rn.f32 	%f214, %f210, 0f00000000, %f211;
	ld.global.f32 	%f215, [%rd130+-68];
	sub.f32 	%f216, %f215, %f213;
	st.global.f32 	[%rd130+-4], %f216;
	ld.global.f32 	%f217, [%rd130+-64];
	sub.f32 	%f218, %f217, %f214;
	st.global.f32 	[%rd130], %f218;
	add.f32 	%f219, %f213, %f215;
	st.global.f32 	[%rd130+-68], %f219;
	add.f32 	%f220, %f214, %f217;
	st.global.f32 	[%rd130+-64], %f220;
	add.s64 	%rd130, %rd130, 128;
	add.s32 	%r26, %r199, 32;
	add.s32 	%r112, %r199, 1;
	setp.lt.u32 	%p15, %r112, 2017;
	mov.u32 	%r199, %r26;
	@%p15 bra 	$L__BB1_23;
	mul.f32 	%f221, %f12, 0f00000000;
	sub.f32 	%f222, %f11, %f221;
	add.f32 	%f13, %f222, 0f3F800000;
	fma.rn.f32 	%f223, %f11, 0f00000000, %f12;
	add.f32 	%f14, %f223, 0f00000000;
	add.s64 	%rd131, %rd66, 72;
	mov.b32 	%r200, 0;
$L__BB1_25:
	ld.global.f32 	%f224, [%rd131];
	mul.f32 	%f225, %f13, %f224;
	ld.global.f32 	%f226, [%rd131+4];
	mul.f32 	%f227, %f14, %f226;
	sub.f32 	%f228, %f225, %f227;
	mul.f32 	%f229, %f14, %f224;
	fma.rn.f32 	%f230, %f13, %f226, %f229;
	ld.global.f32 	%f231, [%rd131+-64];
	sub.f32 	%f232, %f231, %f228;
	st.global.f32 	[%rd131], %f232;
	ld.global.f32 	%f233, [%rd131+-60];
	sub.f32 	%f234, %f233, %f230;
	st.global.f32 	[%rd131+4], %f234;
	add.f32 	%f235, %f228, %f231;
	st.global.f32 	[%rd131+-64], %f235;
	add.f32 	%f236, %f230, %f233;
	st.global.f32 	[%rd131+-60], %f236;
	add.s32 	%r28, %r200, 32;
	add.s32 	%r114, %r200, 3;
	add.s64 	%rd131, %rd131, 128;
	setp.lt.u32 	%p16, %r114, 2017;
	mov.u32 	%r200, %r28;
	@%p16 bra 	$L__BB1_25;
	mul.f32 	%f237, %f13, %f11;
	mul.f32 	%f238, %f12, %f14;
	sub.f32 	%f239, %f237, %f238;
	add.f32 	%f15, %f13, %f239;
	mul.f32 	%f240, %f14, %f11;
	fma.rn.f32 	%f241, %f12, %f13, %f240;
	add.f32 	%f16, %f14, %f241;
	add.s64 	%rd132, %rd66, 80;
	mov.b32 	%r201, 0;
$L__BB1_27:
	ld.global.f32 	%f242, [%rd132];
	mul.f32 	%f243, %f15, %f242;
	ld.global.f32 	%f244, [%rd132+4];
	mul.f32 	%f245, %f16, %f244;
	sub.f32 	%f246, %f243, %f245;
	mul.f32 	%f247, %f16, %f242;
	fma.rn.f32 	%f248, %f15, %f244, %f247;
	ld.global.f32 	%f249, [%rd132+-64];
	sub.f32 	%f250, %f249, %f246;
	st.global.f32 	[%rd132], %f250;
	ld.global.f32 	%f251, [%rd132+-60];
	sub.f32 	%f252, %f251, %f248;
	st.global.f32 	[%rd132+4], %f252;
	add.f32 	%f253, %f246, %f249;
	st.global.f32 	[%rd132+-64], %f253;
	add.f32 	%f254, %f248, %f251;
	st.global.f32 	[%rd132+-60], %f254;
	add.s32 	%r30, %r201, 32;
	add.s32 	%r116, %r201, 5;
	add.s64 	%rd132, %rd132, 128;
	setp.lt.u32 	%p17, %r116, 2017;
	mov.u32 	%r201, %r30;
	@%p17 bra 	$L__BB1_27;
	mul.f32 	%f255, %f15, %f11;
	mul.f32 	%f256, %f12, %f16;
	sub.f32 	%f257, %f255, %f256;
	add.f32 	%f17, %f15, %f257;
	mul.f32 	%f258, %f16, %f11;
	fma.rn.f32 	%f259, %f12, %f15, %f258;
	add.f32 	%f18, %f16, %f259;
	add.s64 	%rd133, %rd66, 88;
	mov.b32 	%r202, 0;
$L__BB1_29:
	ld.global.f32 	%f260, [%rd133];
	mul.f32 	%f261, %f17, %f260;
	ld.global.f32 	%f262, [%rd133+4];
	mul.f32 	%f263, %f18, %f262;
	sub.f32 	%f264, %f261, %f263;
	mul.f32 	%f265, %f18, %f260;
	fma.rn.f32 	%f266, %f17, %f262, %f265;
	ld.global.f32 	%f267, [%rd133+-64];
	sub.f32 	%f268, %f267, %f264;
	st.global.f32 	[%rd133], %f268;
	ld.global.f32 	%f269, [%rd133+-60];
	sub.f32 	%f270, %f269, %f266;
	st.global.f32 	[%rd133+4], %f270;
	add.f32 	%f271, %f264, %f267;
	st.global.f32 	[%rd133+-64], %f271;
	add.f32 	%f272, %f266, %f269;
	st.global.f32 	[%rd133+-60], %f272;
	add.s32 	%r32, %r202, 32;
	add.s32 	%r118, %r202, 7;
	add.s64 	%rd133, %rd133, 128;
	setp.lt.u32 	%p18, %r118, 2017;
	mov.u32 	%r202, %r32;
	@%p18 bra 	$L__BB1_29;
	mul.f32 	%f273, %f17, %f11;
	mul.f32 	%f274, %f12, %f18;
	sub.f32 	%f275, %f273, %f274;
	add.f32 	%f19, %f17, %f275;
	mul.f32 	%f276, %f18, %f11;
	fma.rn.f32 	%f277, %f12, %f17, %f276;
	add.f32 	%f20, %f18, %f277;
	add.s64 	%rd134, %rd66, 96;
	mov.b32 	%r203, 0;
$L__BB1_31:
	ld.global.f32 	%f278, [%rd134];
	mul.f32 	%f279, %f19, %f278;
	ld.global.f32 	%f280, [%rd134+4];
	mul.f32 	%f281, %f20, %f280;
	sub.f32 	%f282, %f279, %f281;
	mul.f32 	%f283, %f20, %f278;
	fma.rn.f32 	%f284, %f19, %f280, %f283;
	ld.global.f32 	%f285, [%rd134+-64];
	sub.f32 	%f286, %f285, %f282;
	st.global.f32 	[%rd134], %f286;
	ld.global.f32 	%f287, [%rd134+-60];
	sub.f32 	%f288, %f287, %f284;
	st.global.f32 	[%rd134+4], %f288;
	add.f32 	%f289, %f282, %f285;
	st.global.f32 	[%rd134+-64], %f289;
	add.f32 	%f290, %f284, %f287;
	st.global.f32 	[%rd134+-60], %f290;
	add.s32 	%r34, %r203, 32;
	add.s32 	%r120, %r203, 9;
	add.s64 	%rd134, %rd134, 128;
	setp.lt.u32 	%p19, %r120, 2017;
	mov.u32 	%r203, %r34;
	@%p19 bra 	$L__BB1_31;
	mul.f32 	%f291, %f19, %f11;
	mul.f32 	%f292, %f12, %f20;
	sub.f32 	%f293, %f291, %f292;
	add.f32 	%f21, %f19, %f293;
	mul.f32 	%f294, %f20, %f11;
	fma.rn.f32 	%f295, %f12, %f19, %f294;
	add.f32 	%f22, %f20, %f295;
	add.s64 	%rd135, %rd66, 104;
	mov.b32 	%r204, 0;
$L__BB1_33:
	ld.global.f32 	%f296, [%rd135];
	mul.f32 	%f297, %f21, %f296;
	ld.global.f32 	%f298, [%rd135+4];
	mul.f32 	%f299, %f22, %f298;
	sub.f32 	%f300, %f297, %f299;
	mul.f32 	%f301, %f22, %f296;
	fma.rn.f32 	%f302, %f21, %f298, %f301;
	ld.global.f32 	%f303, [%rd135+-64];
	sub.f32 	%f304, %f303, %f300;
	st.global.f32 	[%rd135], %f304;
	ld.global.f32 	%f305, [%rd135+-60];
	sub.f32 	%f306, %f305, %f302;
	st.global.f32 	[%rd135+4], %f306;
	add.f32 	%f307, %f300, %f303;
	st.global.f32 	[%rd135+-64], %f307;
	add.f32 	%f308, %f302, %f305;
	st.global.f32 	[%rd135+-60], %f308;
	add.s32 	%r36, %r204, 32;
	add.s32 	%r122, %r204, 11;
	add.s64 	%rd135, %rd135, 128;
	setp.lt.u32 	%p20, %r122, 2017;
	mov.u32 	%r204, %r36;
	@%p20 bra 	$L__BB1_33;
	mul.f32 	%f309, %f21, %f11;
	mul.f32 	%f310, %f12, %f22;
	sub.f32 	%f311, %f309, %f310;
	add.f32 	%f23, %f21, %f311;
	mul.f32 	%f312, %f22, %f11;
	fma.rn.f32 	%f313, %f12, %f21, %f312;
	add.f32 	%f24, %f22, %f313;
	add.s64 	%rd136, %rd66, 112;
	mov.b32 	%r205, 0;
$L__BB1_35:
	ld.global.f32 	%f314, [%rd136];
	mul.f32 	%f315, %f23, %f314;
	ld.global.f32 	%f316, [%rd136+4];
	mul.f32 	%f317, %f24, %f316;
	sub.f32 	%f318, %f315, %f317;
	mul.f32 	%f319, %f24, %f314;
	fma.rn.f32 	%f320, %f23, %f316, %f319;
	ld.global.f32 	%f321, [%rd136+-64];
	sub.f32 	%f322, %f321, %f318;
	st.global.f32 	[%rd136], %f322;
	ld.global.f32 	%f323, [%rd136+-60];
	sub.f32 	%f324, %f323, %f320;
	st.global.f32 	[%rd136+4], %f324;
	add.f32 	%f325, %f318, %f321;
	st.global.f32 	[%rd136+-64], %f325;
	add.f32 	%f326, %f320, %f323;
	st.global.f32 	[%rd136+-60], %f326;
	add.s32 	%r38, %r205, 32;
	add.s32 	%r124, %r205, 13;
	add.s64 	%rd136, %rd136, 128;
	setp.lt.u32 	%p21, %r124, 2017;
	mov.u32 	%r205, %r38;
	@%p21 bra 	$L__BB1_35;
	mul.f32 	%f327, %f23, %f11;
	mul.f32 	%f328, %f12, %f24;
	sub.f32 	%f329, %f327, %f328;
	add.f32 	%f25, %f23, %f329;
	mul.f32 	%f330, %f24, %f11;
	fma.rn.f32 	%f331, %f12, %f23, %f330;
	add.f32 	%f26, %f24, %f331;
	mov.b32 	%r206, 15;
$L__BB1_37:
	mul.wide.u32 	%rd80, %r206, 4;
	add.s64 	%rd81, %rd2, %rd80;
	ld.global.f32 	%f332, [%rd81+60];
	mul.f32 	%f333, %f25, %f332;
	ld.global.f32 	%f334, [%rd81+64];
	mul.f32 	%f335, %f26, %f334;
	sub.f32 	%f336, %f333, %f335;
	mul.f32 	%f337, %f26, %f332;
	fma.rn.f32 	%f338, %f25, %f334, %f337;
	ld.global.f32 	%f339, [%rd81+-4];
	sub.f32 	%f340, %f339, %f336;
	st.global.f32 	[%rd81+60], %f340;
	ld.global.f32 	%f341, [%rd81];
	sub.f32 	%f342, %f341, %f338;
	st.global.f32 	[%rd81+64], %f342;
	add.f32 	%f343, %f336, %f339;
	st.global.f32 	[%rd81+-4], %f343;
	add.f32 	%f344, %f338, %f341;
	st.global.f32 	[%rd81], %f344;
	add.s32 	%r40, %r206, 32;
	setp.lt.u32 	%p22, %r206, 2017;
	mov.u32 	%r206, %r40;
	@%p22 bra 	$L__BB1_37;
	mov.f64 	%fd39, 0dBFB921FB60000000;
	mul.rn.f64 	%fd40, %fd39, %fd39;
	fma.rn.f64 	%fd41, %fd40, 0d3DE5DB65F9785EBA, 0dBE5AE5F12CB0D246;
	fma.rn.f64 	%fd42, %fd41, %fd40, 0d3EC71DE369ACE392;
	fma.rn.f64 	%fd43, %fd42, %fd40, 0dBF2A01A019DB62A1;
	fma.rn.f64 	%fd44, %fd43, %fd40, 0d3F81111111110818;
	fma.rn.f64 	%fd45, %fd44, %fd40, 0dBFC5555555555554;
	fma.rn.f64 	%fd46, %fd45, %fd40, 0d0000000000000000;
	fma.rn.f64 	%fd47, %fd46, 0dBFB921FB60000000, 0dBFB921FB60000000;
	cvt.rn.f32.f64 	%f347, %fd47;
	cvt.f64.f32 	%fd48, %f347;
	mul.f64 	%fd49, %fd48, 0dC000000000000000;
	mul.f64 	%fd50, %fd49, %fd48;
	cvt.rn.f32.f64 	%f27, %fd50;
	mov.f32 	%f348, 0fBE490FDB;
	mul.rn.f32 	%f349, %f348, %f348;
	fma.rn.f32 	%f350, %f349, 0fBE490FDB, 0f00000000;
	fma.rn.f32 	%f351, %f349, 0fB94D4153, 0f3C0885E4;
	fma.rn.f32 	%f352, %f351, %f349, 0fBE2AAAA8;
	fma.rn.f32 	%f28, %f352, %f350, 0fBE490FDB;
	mov.b32 	%r207, 1;
	mov.f32 	%f553, 0f3F800000;
	mov.f32 	%f552, 0f00000000;
$L__BB1_39:
	mov.u32 	%r208, %r207;
$L__BB1_40:
	mul.wide.u32 	%rd82, %r208, 4;
	add.s64 	%rd83, %rd2, %rd82;
	ld.global.f32 	%f353, [%rd83+124];
	mul.f32 	%f354, %f553, %f353;
	ld.global.f32 	%f355, [%rd83+128];
	mul.f32 	%f356, %f552, %f355;
	sub.f32 	%f357, %f354, %f356;
	mul.f32 	%f358, %f552, %f353;
	fma.rn.f32 	%f359, %f553, %f355, %f358;
	ld.global.f32 	%f360, [%rd83+-4];
	sub.f32 	%f361, %f360, %f357;
	st.global.f32 	[%rd83+124], %f361;
	ld.global.f32 	%f362, [%rd83];
	sub.f32 	%f363, %f362, %f359;
	st.global.f32 	[%rd83+128], %f363;
	add.f32 	%f364, %f357, %f360;
	st.global.f32 	[%rd83+-4], %f364;
	add.f32 	%f365, %f359, %f362;
	st.global.f32 	[%rd83], %f365;
	add.s32 	%r43, %r208, 64;
	setp.lt.u32 	%p23, %r208, 1985;
	mov.u32 	%r208, %r43;
	@%p23 bra 	$L__BB1_40;
	mul.f32 	%f366, %f553, %f27;
	mul.f32 	%f367, %f28, %f552;
	sub.f32 	%f368, %f366, %f367;
	add.f32 	%f31, %f553, %f368;
	mul.f32 	%f369, %f552, %f27;
	fma.rn.f32 	%f370, %f28, %f553, %f369;
	add.f32 	%f552, %f552, %f370;
	add.s32 	%r44, %r207, 2;
	setp.lt.u32 	%p24, %r207, 30;
	mov.f32 	%f553, %f31;
	mov.u32 	%r207, %r44;
	@%p24 bra 	$L__BB1_39;
	mov.f64 	%fd51, 0dBFA921FB60000000;
	mul.rn.f64 	%fd52, %fd51, %fd51;
	fma.rn.f64 	%fd53, %fd52, 0d3DE5DB65F9785EBA, 0dBE5AE5F12CB0D246;
	fma.rn.f64 	%fd54, %fd53, %fd52, 0d3EC71DE369ACE392;
	fma.rn.f64 	%fd55, %fd54, %fd52, 0dBF2A01A019DB62A1;
	fma.rn.f64 	%fd56, %fd55, %fd52, 0d3F81111111110818;
	fma.rn.f64 	%fd57, %fd56, %fd52, 0dBFC5555555555554;
	fma.rn.f64 	%fd58, %fd57, %fd52, 0d0000000000000000;
	fma.rn.f64 	%fd59, %fd58, 0dBFA921FB60000000, 0dBFA921FB60000000;
	cvt.rn.f32.f64 	%f373, %fd59;
	cvt.f64.f32 	%fd60, %f373;
	mul.f64 	%fd61, %fd60, 0dC000000000000000;
	mul.f64 	%fd62, %fd61, %fd60;
	cvt.rn.f32.f64 	%f33, %fd62;
	mov.f32 	%f374, 0fBDC90FDB;
	mul.rn.f32 	%f375, %f374, %f374;
	fma.rn.f32 	%f376, %f375, 0fBDC90FDB, 0f00000000;
	fma.rn.f32 	%f377, %f375, 0fB94D4153, 0f3C0885E4;
	fma.rn.f32 	%f378, %f377, %f375, 0fBE2AAAA8;
	fma.rn.f32 	%f34, %f378, %f376, 0fBDC90FDB;
	mov.b32 	%r209, 1;
	mov.f32 	%f555, 0f3F800000;
	mov.f32 	%f554, 0f00000000;
$L__BB1_43:
	mov.u32 	%r210, %r209;
$L__BB1_44:
	mul.wide.u32 	%rd84, %r210, 4;
	add.s64 	%rd85, %rd2, %rd84;
	ld.global.f32 	%f379, [%rd85+252];
	mul.f32 	%f380, %f555, %f379;
	ld.global.f32 	%f381, [%rd85+256];
	mul.f32 	%f382, %f554, %f381;
	sub.f32 	%f383, %f380, %f382;
	mul.f32 	%f384, %f554, %f379;
	fma.rn.f32 	%f385, %f555, %f381, %f384;
	ld.global.f32 	%f386, [%rd85+-4];
	sub.f32 	%f387, %f386, %f383;
	st.global.f32 	[%rd85+252], %f387;
	ld.global.f32 	%f388, [%rd85];
	sub.f32 	%f389, %f388, %f385;
	st.global.f32 	[%rd85+256], %f389;
	add.f32 	%f390, %f383, %f386;
	st.global.f32 	[%rd85+-4], %f390;
	add.f32 	%f391, %f385, %f388;
	st.global.f32 	[%rd85], %f391;
	add.s32 	%r47, %r210, 128;
	setp.lt.u32 	%p25, %r210, 1921;
	mov.u32 	%r210, %r47;
	@%p25 bra 	$L__BB1_44;
	mul.f32 	%f392, %f555, %f33;
	mul.f32 	%f393, %f34, %f554;
	sub.f32 	%f394, %f392, %f393;
	add.f32 	%f37, %f555, %f394;
	mul.f32 	%f395, %f554, %f33;
	fma.rn.f32 	%f396, %f34, %f555, %f395;
	add.f32 	%f554, %f554, %f396;
	add.s32 	%r48, %r209, 2;
	setp.lt.u32 	%p26, %r209, 62;
	mov.f32 	%f555, %f37;
	mov.u32 	%r209, %r48;
	@%p26 bra 	$L__BB1_43;
	mov.f64 	%fd63, 0dBF9921FB60000000;
	mul.rn.f64 	%fd64, %fd63, %fd63;
	fma.rn.f64 	%fd65, %fd64, 0d3DE5DB65F9785EBA, 0dBE5AE5F12CB0D246;
	fma.rn.f64 	%fd66, %fd65, %fd64, 0d3EC71DE369ACE392;
	fma.rn.f64 	%fd67, %fd66, %fd64, 0dBF2A01A019DB62A1;
	fma.rn.f64 	%fd68, %fd67, %fd64, 0d3F81111111110818;
	fma.rn.f64 	%fd69, %fd68, %fd64, 0dBFC5555555555554;
	fma.rn.f64 	%fd70, %fd69, %fd64, 0d0000000000000000;
	fma.rn.f64 	%fd71, %fd70, 0dBF9921FB60000000, 0dBF9921FB60000000;
	cvt.rn.f32.f64 	%f399, %fd71;
	cvt.f64.f32 	%fd72, %f399;
	mul.f64 	%fd73, %fd72, 0dC000000000000000;
	mul.f64 	%fd74, %fd73, %fd72;
	cvt.rn.f32.f64 	%f39, %fd74;
	mov.f32 	%f400, 0fBD490FDB;
	mul.rn.f32 	%f401, %f400, %f400;
	fma.rn.f32 	%f402, %f401, 0fBD490FDB, 0f00000000;
	fma.rn.f32 	%f403, %f401, 0fB94D4153, 0f3C0885E4;
	fma.rn.f32 	%f404, %f403, %f401, 0fBE2AAAA8;
	fma.rn.f32 	%f40, %f404, %f402, 0fBD490FDB;
	mov.b32 	%r211, 1;
	mov.f32 	%f557, 0f3F800000;
	mov.f32 	%f556, 0f00000000;
$L__BB1_47:
	mov.u32 	%r212, %r211;
$L__BB1_48:
	mul.wide.u32 	%rd86, %r212, 4;
	add.s64 	%rd87, %rd2, %rd86;
	ld.global.f32 	%f405, [%rd87+508];
	mul.f32 	%f406, %f557, %f405;
	ld.global.f32 	%f407, [%rd87+512];
	mul.f32 	%f408, %f556, %f407;
	sub.f32 	%f409, %f406, %f408;
	mul.f32 	%f410, %f556, %f405;
	fma.rn.f32 	%f411, %f557, %f407, %f410;
	ld.global.f32 	%f412, [%rd87+-4];
	sub.f32 	%f413, %f412, %f409;
	st.global.f32 	[%rd87+508], %f413;
	ld.global.f32 	%f414, [%rd87];
	sub.f32 	%f415, %f414, %f411;
	st.global.f32 	[%rd87+512], %f415;
	add.f32 	%f416, %f409, %f412;
	st.global.f32 	[%rd87+-4], %f416;
	add.f32 	%f417, %f411, %f414;
	st.global.f32 	[%rd87], %f417;
	add.s32 	%r51, %r212, 256;
	setp.lt.u32 	%p27, %r212, 1793;
	mov.u32 	%r212, %r51;
	@%p27 bra 	$L__BB1_48;
	mul.f32 	%f418, %f557, %f39;
	mul.f32 	%f419, %f40, %f556;
	sub.f32 	%f420, %f418, %f419;
	add.f32 	%f43, %f557, %f420;
	mul.f32 	%f421, %f556, %f39;
	fma.rn.f32 	%f422, %f40, %f557, %f421;
	add.f32 	%f556, %f556, %f422;
	add.s32 	%r52, %r211, 2;
	setp.lt.u32 	%p28, %r211, 126;
	mov.f32 	%f557, %f43;
	mov.u32 	%r211, %r52;
	@%p28 bra 	$L__BB1_47;
	mov.f64 	%fd75, 0dBF8921FB60000000;
	mul.rn.f64 	%fd76, %fd75, %fd75;
	fma.rn.f64 	%fd77, %fd76, 0d3DE5DB65F9785EBA, 0dBE5AE5F12CB0D246;
	fma.rn.f64 	%fd78, %fd77, %fd76, 0d3EC71DE369ACE392;
	fma.rn.f64 	%fd79, %fd78, %fd76, 0dBF2A01A019DB62A1;
	fma.rn.f64 	%fd80, %fd79, %fd76, 0d3F81111111110818;
	fma.rn.f64 	%fd81, %fd80, %fd76, 0dBFC5555555555554;
	fma.rn.f64 	%fd82, %fd81, %fd76, 0d0000000000000000;
	fma.rn.f64 	%fd83, %fd82, 0dBF8921FB60000000, 0dBF8921FB60000000;
	cvt.rn.f32.f64 	%f425, %fd83;
	cvt.f64.f32 	%fd84, %f425;
	mul.f64 	%fd85, %fd84, 0dC000000000000000;
	mul.f64 	%fd86, %fd85, %fd84;
	cvt.rn.f32.f64 	%f45, %fd86;
	mov.f32 	%f426, 0fBCC90FDB;
	mul.rn.f32 	%f427, %f426, %f426;
	fma.rn.f32 	%f428, %f427, 0fBCC90FDB, 0f00000000;
	fma.rn.f32 	%f429, %f427, 0fB94D4153, 0f3C0885E4;
	fma.rn.f32 	%f430, %f429, %f427, 0fBE2AAAA8;
	fma.rn.f32 	%f46, %f430, %f428, 0fBCC90FDB;
	mov.b32 	%r213, 1;
	mov.f32 	%f559, 0f3F800000;
	mov.f32 	%f558, 0f00000000;
$L__BB1_51:
	mov.u32 	%r214, %r213;
$L__BB1_52:
	mul.wide.u32 	%rd88, %r214, 4;
	add.s64 	%rd89, %rd2, %rd88;
	ld.global.f32 	%f431, [%rd89+1020];
	mul.f32 	%f432, %f559, %f431;
	ld.global.f32 	%f433, [%rd89+1024];
	mul.f32 	%f434, %f558, %f433;
	sub.f32 	%f435, %f432, %f434;
	mul.f32 	%f436, %f558, %f431;
	fma.rn.f32 	%f437, %f559, %f433, %f436;
	ld.global.f32 	%f438, [%rd89+-4];
	sub.f32 	%f439, %f438, %f435;
	st.global.f32 	[%rd89+1020], %f439;
	ld.global.f32 	%f440, [%rd89];
	sub.f32 	%f441, %f440, %f437;
	st.global.f32 	[%rd89+1024], %f441;
	add.f32 	%f442, %f435, %f438;
	st.global.f32 	[%rd89+-4], %f442;
	add.f32 	%f443, %f437, %f440;
	st.global.f32 	[%rd89], %f443;
	add.s32 	%r55, %r214, 512;
	setp.lt.u32 	%p29, %r214, 1537;
	mov.u32 	%r214, %r55;
	@%p29 bra 	$L__BB1_52;
	mul.f32 	%f444, %f559, %f45;
	mul.f32 	%f445, %f46, %f558;
	sub.f32 	%f446, %f444, %f445;
	add.f32 	%f49, %f559, %f446;
	mul.f32 	%f447, %f558, %f45;
	fma.rn.f32 	%f448, %f46, %f559, %f447;
	add.f32 	%f558, %f558, %f448;
	add.s32 	%r56, %r213, 2;
	setp.lt.u32 	%p30, %r213, 254;
	mov.f32 	%f559, %f49;
	mov.u32 	%r213, %r56;
	@%p30 bra 	$L__BB1_51;
	mov.f64 	%fd87, 0dBF7921FB60000000;
	mul.rn.f64 	%fd88, %fd87, %fd87;
	fma.rn.f64 	%fd89, %fd88, 0d3DE5DB65F9785EBA, 0dBE5AE5F12CB0D246;
	fma.rn.f64 	%fd90, %fd89, %fd88, 0d3EC71DE369ACE392;
	fma.rn.f64 	%fd91, %fd90, %fd88, 0dBF2A01A019DB62A1;
	fma.rn.f64 	%fd92, %fd91, %fd88, 0d3F81111111110818;
	fma.rn.f64 	%fd93, %fd92, %fd88, 0dBFC5555555555554;
	fma.rn.f64 	%fd94, %fd93, %fd88, 0d0000000000000000;
	fma.rn.f64 	%fd95, %fd94, 0dBF7921FB60000000, 0dBF7921FB60000000;
	cvt.rn.f32.f64 	%f451, %fd95;
	cvt.f64.f32 	%fd96, %f451;
	mul.f64 	%fd97, %fd96, 0dC000000000000000;
	mul.f64 	%fd98, %fd97, %fd96;
	cvt.rn.f32.f64 	%f51, %fd98;
	mov.f32 	%f452, 0fBC490FDB;
	mul.rn.f32 	%f453, %f452, %f452;
	fma.rn.f32 	%f454, %f453, 0fBC490FDB, 0f00000000;
	fma.rn.f32 	%f455, %f453, 0fB94D4153, 0f3C0885E4;
	fma.rn.f32 	%f456, %f455, %f453, 0fBE2AAAA8;
	fma.rn.f32 	%f52, %f456, %f454, 0fBC490FDB;
	mov.b32 	%r215, 1;
	mov.f32 	%f561, 0f3F800000;
	mov.f32 	%f560, 0f00000000;
$L__BB1_55:
	mul.wide.u32 	%rd90, %r215, 4;
	add.s64 	%rd137, %rd2, %rd90;
	mov.u32 	%r216, %r215;
$L__BB1_56:
	ld.global.f32 	%f457, [%rd137+2044];
	mul.f32 	%f458, %f561, %f457;
	ld.global.f32 	%f459, [%rd137+2048];
	mul.f32 	%f460, %f560, %f459;
	sub.f32 	%f461, %f458, %f460;
	mul.f32 	%f462, %f560, %f457;
	fma.rn.f32 	%f463, %f561, %f459, %f462;
	ld.global.f32 	%f464, [%rd137+-4];
	sub.f32 	%f465, %f464, %f461;
	st.global.f32 	[%rd137+2044], %f465;
	ld.global.f32 	%f466, [%rd137];
	sub.f32 	%f467, %f466, %f463;
	st.global.f32 	[%rd137+2048], %f467;
	add.f32 	%f468, %f461, %f464;
	st.global.f32 	[%rd137+-4], %f468;
	add.f32 	%f469, %f463, %f466;
	st.global.f32 	[%rd137], %f469;
	add.s32 	%r59, %r216, 1024;
	add.s64 	%rd137, %rd137, 4096;
	setp.lt.u32 	%p31, %r216, 1025;
	mov.u32 	%r216, %r59;
	@%p31 bra 	$L__BB1_56;
	mul.f32 	%f470, %f561, %f51;
	mul.f32 	%f471, %f52, %f560;
	sub.f32 	%f472, %f470, %f471;
	add.f32 	%f55, %f561, %f472;
	mul.f32 	%f473, %f560, %f51;
	fma.rn.f32 	%f474, %f52, %f561, %f473;
	add.f32 	%f560, %f560, %f474;
	add.s32 	%r60, %r215, 2;
	setp.lt.u32 	%p32, %r215, 510;
	mov.f32 	%f561, %f55;
	mov.u32 	%r215, %r60;
	@%p32 bra 	$L__BB1_55;
	mov.f64 	%fd99, 0dBF6921FB60000000;
	mul.rn.f64 	%fd100, %fd99, %fd99;
	fma.rn.f64 	%fd101, %fd100, 0d3DE5DB65F9785EBA, 0dBE5AE5F12CB0D246;
	fma.rn.f64 	%fd102, %fd101, %fd100, 0d3EC71DE369ACE392;
	fma.rn.f64 	%fd103, %fd102, %fd100, 0dBF2A01A019DB62A1;
	fma.rn.f64 	%fd104, %fd103, %fd100, 0d3F81111111110818;
	fma.rn.f64 	%fd105, %fd104, %fd100, 0dBFC5555555555554;
	fma.rn.f64 	%fd106, %fd105, %fd100, 0d0000000000000000;
	fma.rn.f64 	%fd107, %fd106, 0dBF6921FB60000000, 0dBF6921FB60000000;
	cvt.rn.f32.f64 	%f477, %fd107;
	cvt.f64.f32 	%fd108, %f477;
	mul.f64 	%fd109, %fd108, 0dC000000000000000;
	mul.f64 	%fd110, %fd109, %fd108;
	cvt.rn.f32.f64 	%f57, %fd110;
	mov.f32 	%f478, 0fBBC90FDB;
	mul.rn.f32 	%f479, %f478, %f478;
	fma.rn.f32 	%f480, %f479, 0fBBC90FDB, 0f00000000;
	fma.rn.f32 	%f481, %f479, 0fB94D4153, 0f3C0885E4;
	fma.rn.f32 	%f482, %f481, %f479, 0fBE2AAAA8;
	fma.rn.f32 	%f58, %f482, %f480, 0fBBC90FDB;
	add.s64 	%rd138, %rd66, 4100;
	mov.f32 	%f563, 0f3F800000;
	mov.f32 	%f562, 0f00000000;
	mov.b32 	%r217, 0;
$L__BB1_59:
	ld.global.f32 	%f483, [%rd138+-4];
	mul.f32 	%f484, %f563, %f483;
	ld.global.f32 	%f485, [%rd138];
	mul.f32 	%f486, %f562, %f485;
	sub.f32 	%f487, %f484, %f486;
	mul.f32 	%f488, %f562, %f483;
	fma.rn.f32 	%f489, %f563, %f485, %f488;
	ld.global.f32 	%f490, [%rd138+-4100];
	sub.f32 	%f491, %f490, %f487;
	st.global.f32 	[%rd138+-4], %f491;
	ld.global.f32 	%f492, [%rd138+-4096];
	sub.f32 	%f493, %f492, %f489;
	st.global.f32 	[%rd138], %f493;
	add.f32 	%f494, %f487, %f490;
	st.global.f32 	[%rd138+-4100], %f494;
	add.f32 	%f495, %f489, %f492;
	st.global.f32 	[%rd138+-4096], %f495;
	mul.f32 	%f496, %f563, %f57;
	mul.f32 	%f497, %f58, %f562;
	sub.f32 	%f498, %f496, %f497;
	add.f32 	%f61, %f563, %f498;
	mul.f32 	%f499, %f562, %f57;
	fma.rn.f32 	%f500, %f58, %f563, %f499;
	add.f32 	%f562, %f562, %f500;
	add.s64 	%rd138, %rd138, 8;
	add.s32 	%r62, %r217, 2;
	add.s32 	%r132, %r217, 1;
	setp.lt.u32 	%p33, %r132, 1022;
	mov.u32 	%r217, %r62;
	mov.f32 	%f563, %f61;
	@%p33 bra 	$L__BB1_59;
	add.s64 	%rd140, %rd66, 408;
	mov.f32 	%f578, 0f00000000;
	mov.b32 	%r234, 0;
	mov.b32 	%r219, -99;
	mov.u32 	%r233, %r234;
	mov.f32 	%f577, %f578;
	mov.f32 	%f576, %f578;
	mov.f32 	%f575, %f578;
	mov.f32 	%f574, %f578;
	mov.u32 	%r232, %r234;
	mov.u32 	%r231, %r234;
	mov.u32 	%r230, %r234;
$L__BB1_61:
	add.s32 	%r71, %r219, 149;
	ld.global.f32 	%f502, [%rd140+-8];
	abs.f32 	%f503, %f502;
	add.f32 	%f504, %f503, 0f3F800000;
	setp.lt.f32 	%p34, %f504, 0f00800000;
	mul.f32 	%f505, %f504, 0f4B000000;
	selp.f32 	%f506, %f505, %f504, %p34;
	selp.f32 	%f507, 0fC1B80000, 0f00000000, %p34;
	mov.b32 	%r135, %f506;
	add.s32 	%r136, %r135, -1059760811;
	and.b32  	%r137, %r136, -8388608;
	sub.s32 	%r138, %r135, %r137;
	mov.b32 	%f508, %r138;
	cvt.rn.f32.s32 	%f509, %r137;
	fma.rn.f32 	%f510, %f509, 0f34000000, %f507;
	add.f32 	%f511, %f508, 0fBF800000;
	fma.rn.f32 	%f512, %f511, 0fBE055027, 0f3E1039F6;
	fma.rn.f32 	%f513, %f512, %f511, 0fBDF8CDCC;
	fma.rn.f32 	%f514, %f513, %f511, 0f3E0F2955;
	fma.rn.f32 	%f515, %f514, %f511, 0fBE2AD8B9;
	fma.rn.f32 	%f516, %f515, %f511, 0f3E4CED0B;
	fma.rn.f32 	%f517, %f516, %f511, 0fBE7FFF22;
	fma.rn.f32 	%f518, %f517, %f511, 0f3EAAAA78;
	fma.rn.f32 	%f519, %f518, %f511, 0fBF000000;
	mul.f32 	%f520, %f511, %f519;
	fma.rn.f32 	%f521, %f520, %f511, %f511;
	fma.rn.f32 	%f522, %f510, 0f3F317218, %f521;
	setp.gt.u32 	%p35, %r135, 2139095039;
	fma.rn.f32 	%f523, %f506, 0f7F800000, 0f7F800000;
	selp.f32 	%f524, %f523, %f522, %p35;
	setp.eq.f32 	%p36, %f506, 0f00000000;
	mul.f32 	%f525, %f524, 0f3EDE5BD9;
	selp.f32 	%f526, 0fFF800000, %f525, %p36;
	add.s32 	%r139, %r219, 99;
	setp.lt.u32 	%p37, %r139, 50;
	setp.gt.f32 	%p38, %f526, %f578;
	and.pred  	%p39, %p37, %p38;
	mov.u32 	%r225, %r71;
	mov.u32 	%r226, %r231;
	mov.u32 	%r227, %r232;
	mov.f32 	%f570, %f575;
	mov.f32 	%f571, %f576;
	mov.f32 	%f572, %f577;
	mov.f32 	%f573, %f526;
	mov.u32 	%r228, %r233;
	@%p39 bra 	$L__BB1_66;
	add.s32 	%r140, %r219, 49;
	setp.lt.u32 	%p40, %r140, 50;
	setp.gt.f32 	%p41, %f526, %f577;
	and.pred  	%p42, %p40, %p41;
	mov.u32 	%r225, %r230;
	mov.u32 	%r226, %r71;
	mov.u32 	%r227, %r232;
	mov.f32 	%f570, %f575;
	mov.f32 	%f571, %f576;
	mov.f32 	%f572, %f526;
	mov.f32 	%f573, %f578;
	mov.u32 	%r228, %r233;
	@%p42 bra 	$L__BB1_66;
	add.s32 	%r141, %r219, -1;
	setp.lt.u32 	%p43, %r141, 50;
	setp.gt.f32 	%p44, %f526, %f576;
	and.pred  	%p45, %p43, %p44;
	mov.u32 	%r225, %r230;
	mov.u32 	%r226, %r231;
	mov.u32 	%r227, %r71;
	mov.f32 	%f570, %f575;
	mov.f32 	%f571, %f526;
	mov.f32 	%f572, %f577;
	mov.f32 	%f573, %f578;
	mov.u32 	%r228, %r233;
	@%p45 bra 	$L__BB1_66;
	add.s32 	%r142, %r219, -51;
	setp.lt.u32 	%p46, %r142, 50;
	setp.gt.f32 	%p47, %f526, %f575;
	and.pred  	%p48, %p46, %p47;
	mov.u32 	%r225, %r230;
	mov.u32 	%r226, %r231;
	mov.u32 	%r227, %r232;
	mov.f32 	%f570, %f526;
	mov.f32 	%f571, %f576;
	mov.f32 	%f572, %f577;
	mov.f32 	%f573, %f578;
	mov.u32 	%r228, %r71;
	@%p48 bra 	$L__BB1_66;
	setp.gt.u32 	%p49, %r71, 249;
	setp.gt.f32 	%p50, %f526, %f574;
	and.pred  	%p51, %p49, %p50;
	selp.f32 	%f574, %f526, %f574, %p51;
	selp.b32 	%r234, %r71, %r234, %p51;
	mov.u32 	%r225, %r230;
	mov.u32 	%r226, %r231;
	mov.u32 	%r227, %r232;
	mov.f32 	%f570, %f575;
	mov.f32 	%f571, %f576;
	mov.f32 	%f572, %f577;
	mov.f32 	%f573, %f578;
	mov.u32 	%r228, %r233;
$L__BB1_66:
	add.s32 	%r78, %r219, 150;
	ld.global.f32 	%f527, [%rd140];
	abs.f32 	%f528, %f527;
	add.f32 	%f529, %f528, 0f3F800000;
	setp.lt.f32 	%p52, %f529, 0f00800000;
	mul.f32 	%f530, %f529, 0f4B000000;
	selp.f32 	%f531, %f530, %f529, %p52;
	selp.f32 	%f532, 0fC1B80000, 0f00000000, %p52;
	mov.b32 	%r143, %f531;
	add.s32 	%r144, %r143, -1059760811;
	and.b32  	%r145, %r144, -8388608;
	sub.s32 	%r146, %r143, %r145;
	mov.b32 	%f533, %r146;
	cvt.rn.f32.s32 	%f534, %r145;
	fma.rn.f32 	%f535, %f534, 0f34000000, %f532;
	add.f32 	%f536, %f533, 0fBF800000;
	fma.rn.f32 	%f537, %f536, 0fBE055027, 0f3E1039F6;
	fma.rn.f32 	%f538, %f537, %f536, 0fBDF8CDCC;
	fma.rn.f32 	%f539, %f538, %f536, 0f3E0F2955;
	fma.rn.f32 	%f540, %f539, %f536, 0fBE2AD8B9;
	fma.rn.f32 	%f541, %f540, %f536, 0f3E4CED0B;
	fma.rn.f32 	%f542, %f541, %f536, 0fBE7FFF22;
	fma.rn.f32 	%f543, %f542, %f536, 0f3EAAAA78;
	fma.rn.f32 	%f544, %f543, %f536, 0fBF000000;
	mul.f32 	%f545, %f536, %f544;
	fma.rn.f32 	%f546, %f545, %f536, %f536;
	fma.rn.f32 	%f547, %f535, 0f3F317218, %f546;
	setp.gt.u32 	%p53, %r143, 2139095039;
	fma.rn.f32 	%f548, %f531, 0f7F800000, 0f7F800000;
	selp.f32 	%f549, %f548, %f547, %p53;
	setp.eq.f32 	%p54, %f531, 0f00000000;
	mul.f32 	%f550, %f549, 0f3EDE5BD9;
	selp.f32 	%f551, 0fFF800000, %f550, %p54;
	add.s32 	%r147, %r219, 100;
	setp.lt.u32 	%p55, %r147, 50;
	setp.gt.f32 	%p56, %f551, %f573;
	and.pred  	%p57, %p55, %p56;
	mov.u32 	%r230, %r78;
	mov.u32 	%r231, %r226;
	mov.u32 	%r232, %r227;
	mov.f32 	%f575, %f570;
	mov.f32 	%f576, %f571;
	mov.f32 	%f577, %f572;
	mov.f32 	%f578, %f551;
	mov.u32 	%r233, %r228;
	@%p57 bra 	$L__BB1_71;
	add.s32 	%r148, %r219, 50;
	setp.lt.u32 	%p58, %r148, 50;
	setp.gt.f32 	%p59, %f551, %f572;
	and.pred  	%p60, %p58, %p59;
	mov.u32 	%r230, %r225;
	mov.u32 	%r231, %r78;
	mov.u32 	%r232, %r227;
	mov.f32 	%f575, %f570;
	mov.f32 	%f576, %f571;
	mov.f32 	%f577, %f551;
	mov.f32 	%f578, %f573;
	mov.u32 	%r233, %r228;
	@%p60 bra 	$L__BB1_71;
	setp.lt.u32 	%p61, %r219, 50;
	setp.gt.f32 	%p62, %f551, %f571;
	and.pred  	%p63, %p61, %p62;
	mov.u32 	%r230, %r225;
	mov.u32 	%r231, %r226;
	mov.u32 	%r232, %r78;
	mov.f32 	%f575, %f570;
	mov.f32 	%f576, %f551;
	mov.f32 	%f577, %f572;
	mov.f32 	%f578, %f573;
	mov.u32 	%r233, %r228;
	@%p63 bra 	$L__BB1_71;
	add.s32 	%r149, %r219, -50;
	setp.lt.u32 	%p64, %r149, 50;
	setp.gt.f32 	%p65, %f551, %f570;
	and.pred  	%p66, %p64, %p65;
	mov.u32 	%r230, %r225;
	mov.u32 	%r231, %r226;
	mov.u32 	%r232, %r227;
	mov.f32 	%f575, %f551;
	mov.f32 	%f576, %f571;
	mov.f32 	%f577, %f572;
	mov.f32 	%f578, %f573;
	mov.u32 	%r233, %r78;
	@%p66 bra 	$L__BB1_71;
	setp.gt.u32 	%p67, %r71, 248;
	setp.gt.f32 	%p68, %f551, %f574;
	and.pred  	%p69, %p67, %p68;
	selp.f32 	%f574, %f551, %f574, %p69;
	selp.b32 	%r234, %r78, %r234, %p69;
	mov.u32 	%r230, %r225;
	mov.u32 	%r231, %r226;
	mov.u32 	%r232, %r227;
	mov.f32 	%f575, %f570;
	mov.f32 	%f576, %f571;
	mov.f32 	%f577, %f572;
	mov.f32 	%f578, %f573;
	mov.u32 	%r233, %r228;
$L__BB1_71:
	add.s32 	%r219, %r219, 2;
	add.s64 	%rd140, %rd140, 16;
	setp.ne.s32 	%p70, %r219, 151;
	@%p70 bra 	$L__BB1_61;
	setp.lt.u32 	%p71, %r230, 10;
	selp.b32 	%r150, 1, 10, %p71;
	div.u32 	%r86, %r230, %r150;
	setp.lt.u32 	%p72, %r231, 100;
	@%p72 bra 	$L__BB1_74;
	mul.hi.u32 	%r151, %r231, -858993459;
	shr.u32 	%r152, %r151, 3;
	mul.lo.s32 	%r153, %r152, 10;
	sub.s32 	%r154, %r231, %r153;
	cvt.u16.u32 	%rs18, %r154;
	or.b16  	%rs34, %rs18, 48;
	bra.uni 	$L__BB1_76;
$L__BB1_74:
	setp.lt.u32 	%p73, %r231, 10;
	mov.b16 	%rs34, 48;
	@%p73 bra 	$L__BB1_76;
	cvt.u16.u32 	%rs15, %r231;
	mul.lo.s16 	%rs16, %rs15, 205;
	shr.u16 	%rs17, %rs16, 11;
	add.s16 	%rs34, %rs17, 48;
$L__BB1_76:
	setp.lt.u32 	%p74, %r232, 100;
	@%p74 bra 	$L__BB1_78;
	mul.hi.u32 	%r155, %r232, -858993459;
	shr.u32 	%r156, %r155, 3;
	mul.lo.s32 	%r157, %r156, 10;
	sub.s32 	%r158, %r232, %r157;
	cvt.u16.u32 	%rs23, %r158;
	or.b16  	%rs35, %rs23, 48;
	bra.uni 	$L__BB1_80;
$L__BB1_78:
	setp.lt.u32 	%p75, %r232, 10;
	mov.b16 	%rs35, 48;
	@%p75 bra 	$L__BB1_80;
	cvt.u16.u32 	%rs20, %r232;
	mul.lo.s16 	%rs21, %rs20, 205;
	shr.u16 	%rs22, %rs21, 11;
	add.s16 	%rs35, %rs22, 48;
$L__BB1_80:
	setp.lt.u32 	%p76, %r233, 100;
	@%p76 bra 	$L__BB1_82;
	mul.hi.u32 	%r159, %r233, -858993459;
	shr.u32 	%r160, %r159, 3;
	mul.lo.s32 	%r161, %r160, 10;
	sub.s32 	%r162, %r233, %r161;
	cvt.u16.u32 	%rs28, %r162;
	or.b16  	%rs36, %rs28, 48;
	bra.uni 	$L__BB1_84;
$L__BB1_82:
	setp.lt.u32 	%p77, %r233, 10;
	mov.b16 	%rs36, 48;
	@%p77 bra 	$L__BB1_84;
	cvt.u16.u32 	%rs25, %r233;
	mul.lo.s16 	%rs26, %rs25, 205;
	shr.u16 	%rs27, %rs26, 11;
	add.s16 	%rs36, %rs27, 48;
$L__BB1_84:
	setp.lt.s32 	%p78, %r234, 100;
	@%p78 bra 	$L__BB1_86;
	mul.hi.u32 	%r171, %r234, -858993459;
	shr.u32 	%r172, %r171, 3;
	mul.lo.s32 	%r173, %r172, 10;
	sub.s32 	%r174, %r234, %r173;
	cvt.u16.u32 	%rs37, %r174;
	bra.uni 	$L__BB1_89;
$L__BB1_86:
	setp.lt.s32 	%p79, %r234, 10;
	@%p79 bra 	$L__BB1_88;
	cvt.u16.u32 	%rs30, %r234;
	and.b16  	%rs31, %rs30, 255;
	mul.lo.s16 	%rs32, %rs31, 205;
	shr.u16 	%rs37, %rs32, 11;
	bra.uni 	$L__BB1_89;
$L__BB1_88:
	mul.hi.s32 	%r163, %r234, -1374389535;
	shr.u32 	%r164, %r163, 31;
	shr.s32 	%r165, %r163, 5;
	add.s32 	%r166, %r165, %r164;
	mul.hi.u32 	%r167, %r166, -858993459;
	shr.u32 	%r168, %r167, 3;
	mul.lo.s32 	%r169, %r168, 10;
	sub.s32 	%r170, %r166, %r169;
	cvt.u16.u32 	%rs29, %r170;
	neg.s16 	%rs37, %rs29;
$L__BB1_89:
	add.s16 	%rs33, %rs37, 48;
	mul.hi.u32 	%r175, %r86, -858993459;
	shr.u32 	%r176, %r175, 3;
	mul.lo.s32 	%r177, %r176, 10;
	sub.s32 	%r178, %r86, %r177;
	add.s32 	%r179, %r178, 177621;
	cvt.u64.u32 	%rd93, %r179;
	mul.wide.u32 	%rd94, %r179, 32;
	add.s64 	%rd95, %rd94, %rd93;
	cvt.u64.u16 	%rd96, %rs34;
	and.b64  	%rd97, %rd96, 255;
	add.s64 	%rd98, %rd95, %rd97;
	shl.b64 	%rd99, %rd98, 5;
	add.s64 	%rd100, %rd99, %rd98;
	cvt.u64.u16 	%rd101, %rs35;
	and.b64  	%rd102, %rd101, 255;
	add.s64 	%rd103, %rd100, %rd102;
	shl.b64 	%rd104, %rd103, 5;
	add.s64 	%rd105, %rd104, %rd103;
	cvt.u64.u16 	%rd106, %rs36;
	and.b64  	%rd107, %rd106, 255;
	add.s64 	%rd108, %rd105, %rd107;
	shl.b64 	%rd109, %rd108, 5;
	add.s64 	%rd110, %rd109, %rd108;
	cvt.u64.u16 	%rd111, %rs33;
	and.b64  	%rd112, %rd111, 255;
	add.s64 	%rd113, %rd110, %rd112;
	shr.u64 	%rd114, %rd113, 6;
	mul.hi.u64 	%rd115, %rd114, 188894659314785809;
	shr.u64 	%rd116, %rd115, 5;
	cvt.u32.u64 	%r180, %rd116;
	mov.b64 	%rd117, 200000;
	cvt.u32.u64 	%r181, %rd117;
	mul.lo.s32 	%r182, %r180, %r181;
	cvt.u32.u64 	%r183, %rd113;
	sub.s32 	%r184, %r183, %r182;
	cvta.to.global.u64 	%rd118, %rd57;
	mul.wide.s32 	%rd119, %r1, 4;
	add.s64 	%rd120, %rd118, %rd119;
	st.global.u32 	[%rd120], %r184;
	mad.lo.s32 	%r185, %r184, 11, %r87;
	cvta.to.global.u64 	%rd121, %rd58;
	mul.wide.s32 	%rd122, %r185, 4;
	add.s64 	%rd123, %rd121, %rd122;
	atom.global.add.u32 	%r186, [%rd123], 1;
$L__BB1_90:
	ret;

}


// ===== COMPILED SASS (sm_100) =====

	.target	sm_100

	.elftype	@"ET_EXEC"


//--------------------- .note.nv.tkinfo           --------------------------
	.section	.note.nv.tkinfo,"",@"SHT_NOTE"
	.sectionflags	@"SHF_NOTE_NV_TKINFO"
	.tkinfo
        /*0018*/ 	.word	0x00000002
        /*0030*/ 	.string	""
        /*0030*/ 	.string	"ptxas"
        /*0030*/ 	.string	"Cuda compilation tools, release 13.0, V13.0.88"
        /*0030*/ 	.string	"Build cuda_13.0.r13.0/compiler.36424714_0"
        /*0030*/ 	.string	"-arch sm_100 -m 64 "



//--------------------- .note.nv.cuinfo           --------------------------
	.section	.note.nv.cuinfo,"",@"SHT_NOTE"
	.sectionflags	@"SHF_NOTE_NV_CUINFO"
        /*0018*/ 	.short	0x0002
        /*001a*/ 	.short	0x0064
        /*001c*/ 	.short	0x0082
	.zero		2


//--------------------- .nv.info                  --------------------------
	.section	.nv.info,"",@"SHT_CUDA_INFO"
	.align	4


	//----- nvinfo : EIATTR_REGCOUNT
	.align		4
        /*0000*/ 	.byte	0x04, 0x2f
        /*0002*/ 	.short	(.L_1 - .L_0)
	.align		4
.L_0:
        /*0004*/ 	.word	index@(_Z11calc_scoresPiS_)
        /*0008*/ 	.word	0x0000001b


	//----- nvinfo : EIATTR_FRAME_SIZE
	.align		4
.L_1:
        /*000c*/ 	.byte	0x04, 0x11
        /*000e*/ 	.short	(.L_3 - .L_2)
	.align		4
.L_2:
        /*0010*/ 	.word	index@(_Z11calc_scoresPiS_)
        /*0014*/ 	.word	0x00000000


	//----- nvinfo : EIATTR_REGCOUNT
	.align		4
.L_3:
        /*0018*/ 	.byte	0x04, 0x2f
        /*001a*/ 	.short	(.L_5 - .L_4)
	.align		4
.L_4:
        /*001c*/ 	.word	index@(_Z12parallelhashPfPiiS0_i)
        /*0020*/ 	.word	0x00000020


	//----- nvinfo : EIATTR_FRAME_SIZE
	.align		4
.L_5:
        /*0024*/ 	.byte	0x04, 0x11
        /*0026*/ 	.short	(.L_7 - .L_6)
	.align		4
.L_6:
        /*0028*/ 	.word	index@(_Z12parallelhashPfPiiS0_i)
        /*002c*/ 	.word	0x00000000


	//----- nvinfo : EIATTR_MIN_STACK_SIZE
	.align		4
.L_7:
        /*0030*/ 	.byte	0x04, 0x12
        /*0032*/ 	.short	(.L_9 - .L_8)
	.align		4
.L_8:
        /*0034*/ 	.word	index@(_Z12parallelhashPfPiiS0_i)
        /*0038*/ 	.word	0x00000000


	//----- nvinfo : EIATTR_MIN_STACK_SIZE
	.align		4
.L_9:
        /*003c*/ 	.byte	0x04, 0x12
        /*003e*/ 	.short	(.L_11 - .L_10)
	.align		4
.L_10:
        /*0040*/ 	.word	index@(_Z11calc_scoresPiS_)
        /*0044*/ 	.word	0x00000000
.L_11:


//--------------------- .nv.compat                --------------------------
	.section	.nv.compat,"",@"SHT_CUDA_COMPAT_INFO"
	.align	4
        /*0000*/ 	.byte	0x02, 0x09, 0x00, 0x00, 0x02, 0x02, 0x01, 0x00, 0x02, 0x05, 0x05, 0x00, 0x03, 0x07, 0x01, 0x01
        /*0010*/ 	.byte	0x02, 0x03, 0x00, 0x00, 0x02, 0x06, 0x01, 0x00, 0x04, 0x0b, 0x08, 0x00, 0x01, 0x00, 0x00, 0x00
        /*0020*/ 	.byte	0x00, 0x00, 0x00, 0x00


//--------------------- .nv.info._Z12parallelhashPfPiiS0_i --------------------------
	.section	.nv.info._Z12parallelhashPfPiiS0_i,"",@"SHT_CUDA_INFO"
	.sectionflags	@""
	.align	4


	//----- nvinfo : EIATTR_CUDA_API_VERSION
	.align		4
        /*0000*/ 	.byte	0x04, 0x37
        /*0002*/ 	.short	(.L_13 - .L_12)
.L_12:
        /*0004*/ 	.word	0x00000082


	//----- nvinfo : EIATTR_KPARAM_INFO
	.align		4
.L_13:
        /*0008*/ 	.byte	0x04, 0x17
        /*000a*/ 	.short	(.L_15 - .L_14)
.L_14:
        /*000c*/ 	.word	0x00000000
        /*0010*/ 	.short	0x0004
        /*0012*/ 	.short	0x0020
        /*0014*/ 	.byte	0x00, 0xf0, 0x11, 0x00


	//----- nvinfo : EIATTR_KPARAM_INFO
	.align		4
.L_15:
        /*0018*/ 	.byte	0x04, 0x17
        /*001a*/ 	.short	(.L_17 - .L_16)
.L_16:
        /*001c*/ 	.word	0x00000000
        /*0020*/ 	.short	0x0003
        /*0022*/ 	.short	0x0018
        /*0024*/ 	.byte	0x00, 0xf5, 0x21, 0x00


	//----- nvinfo : EIATTR_KPARAM_INFO
	.align		4
.L_17:
        /*0028*/ 	.byte	0x04, 0x17
        /*002a*/ 	.short	(.L_19 - .L_18)
.L_18:
        /*002c*/ 	.word	0x00000000
        /*0030*/ 	.short	0x0002
        /*0032*/ 	.short	0x0010
        /*0034*/ 	.byte	0x00, 0xf0, 0x11, 0x00


	//----- nvinfo : EIATTR_KPARAM_INFO
	.align		4
.L_19:
        /*0038*/ 	.byte	0x04, 0x17
        /*003a*/ 	.short	(.L_21 - .L_20)
.L_20:
        /*003c*/ 	.word	0x00000000
        /*0040*/ 	.short	0x0001
        /*0042*/ 	.short	0x0008
        /*0044*/ 	.byte	0x00, 0xf5, 0x21, 0x00


	//----- nvinfo : EIATTR_KPARAM_INFO
	.align		4
.L_21:
        /*0048*/ 	.byte	0x04, 0x17
        /*004a*/ 	.short	(.L_23 - .L_22)
.L_22:
        /*004c*/ 	.word	0x00000000
        /*0050*/ 	.short	0x0000
        /*0052*/ 	.short	0x0000
        /*0054*/ 	.byte	0x00, 0xf5, 0x21, 0x00


	//----- nvinfo : EIATTR_SPARSE_MMA_MASK
	.align		4
.L_23:
        /*0058*/ 	.byte	0x03, 0x50
        /*005a*/ 	.short	0x0000


	//----- nvinfo : EIATTR_MAXREG_COUNT
	.align		4
        /*005c*/ 	.byte	0x03, 0x1b
        /*005e*/ 	.short	0x00ff


	//----- nvinfo : EIATTR_MERCURY_ISA_VERSION
	.align		4
        /*0060*/ 	.byte	0x03, 0x5f
        /*0062*/ 	.short	0x0101


	//----- nvinfo : EIATTR_VRC_CTA_INIT_COUNT
	.align		4
        /*0064*/ 	.byte	0x02, 0x4a
	.zero		1
	.zero		1


	//----- nvinfo : EIATTR_EXIT_INSTR_OFFSETS
	.align		4
        /*0068*/ 	.byte	0x04, 0x1c
        /*006a*/ 	.short	(.L_25 - .L_24)


	//   ....[0]....
.L_24:
        /*006c*/ 	.word	0x00000070


	//   ....[1]....
        /*0070*/ 	.word	0x00005fe0


	//----- nvinfo : EIATTR_CRS_STACK_SIZE
	.align		4
.L_25:
        /*0074*/ 	.byte	0x04, 0x1e
        /*0076*/ 	.short	(.L_27 - .L_26)
.L_26:
        /*0078*/ 	.word	0x00000000


	//----- nvinfo : EIATTR_CBANK_PARAM_SIZE
	.align		4
.L_27:
        /*007c*/ 	.byte	0x03, 0x19
        /*007e*/ 	.short	0x0024


	//----- nvinfo : EIATTR_PARAM_CBANK
	.align		4
        /*0080*/ 	.byte	0x04, 0x0a
        /*0082*/ 	.short	(.L_29 - .L_28)
	.align		4
.L_28:
        /*0084*/ 	.word	index@(.nv.constant0._Z12parallelhashPfPiiS0_i)
        /*0088*/ 	.short	0x0380
        /*008a*/ 	.short	0x0024


	//----- nvinfo : EIATTR_SW_WAR
	.align		4
.L_29:
        /*008c*/ 	.byte	0x04, 0x36
        /*008e*/ 	.short	(.L_31 - .L_30)
.L_30:
        /*0090*/ 	.word	0x00000008
.L_31:


//--------------------- .nv.info._Z11calc_scoresPiS_ --------------------------
	.section	.nv.info._Z11calc_scoresPiS_,"",@"SHT_CUDA_INFO"
	.sectionflags	@""
	.align	4


	//----- nvinfo : EIATTR_CUDA_API_VERSION
	.align		4
        /*0000*/ 	.byte	0x04, 0x37
        /*0002*/ 	.short	(.L_33 - .L_32)
.L_32:
        /*0004*/ 	.word	0x00000082


	//----- nvinfo : EIATTR_KPARAM_INFO
	.align		4
.L_33:
        /*0008*/ 	.byte	0x04, 0x17
        /*000a*/ 	.short	(.L_35 - .L_34)
.L_34:
        /*000c*/ 	.word	0x00000000
        /*0010*/ 	.short	0x0001
        /*0012*/ 	.short	0x0008
        /*0014*/ 	.byte	0x00, 0xf5, 0x21, 0x00


	//----- nvinfo : EIATTR_KPARAM_INFO
	.align		4
.L_35:
        /*0018*/ 	.byte	0x04, 0x17
        /*001a*/ 	.short	(.L_37 - .L_36)
.L_36:
        /*001c*/ 	.word	0x00000000
        /*0020*/ 	.short	0x0000
        /*0022*/ 	.short	0x0000
        /*0024*/ 	.byte	0x00, 0xf5, 0x21, 0x00


	//----- nvinfo : EIATTR_SPARSE_MMA_MASK
	.align		4
.L_37:
        /*0028*/ 	.byte	0x03, 0x50
        /*002a*/ 	.short	0x0000


	//----- nvinfo : EIATTR_MAXREG_COUNT
	.align		4
        /*002c*/ 	.byte	0x03, 0x1b
        /*002e*/ 	.short	0x00ff


	//----- nvinfo : EIATTR_NUM_BARRIERS
	.align		4
        /*0030*/ 	.byte	0x02, 0x4c
        /*0032*/ 	.byte	0x01
	.zero		1


	//----- nvinfo : EIATTR_MERCURY_ISA_VERSION
	.align		4
        /*0034*/ 	.byte	0x03, 0x5f
        /*0036*/ 	.short	0x0101


	//----- nvinfo : EIATTR_INT_WARP_WIDE_INSTR_OFFSETS
	.align		4
        /*0038*/ 	.byte	0x04, 0x31
        /*003a*/ 	.short	(.L_39 - .L_38)


	//   ....[0]....
.L_38:
        /*003c*/ 	.word	0x00000200


	//   ....[1]....
        /*0040*/ 	.word	0x00000260


	//   ....[2]....
        /*0044*/ 	.word	0x00000290


	//   ....[3]....
        /*0048*/ 	.word	0x000002c0


	//   ....[4]....
        /*004c*/ 	.word	0x000002f0


	//   ....[5]....
        /*0050*/ 	.word	0x00000320


	//   ....[6]....
        /*0054*/ 	.word	0x00000360


	//   ....[7]....
        /*0058*/ 	.word	0x000003a0


	//   ....[8]....
        /*005c*/ 	.word	0x000003d0


	//   ....[9]....
        /*0060*/ 	.word	0x00000400


	//   ....[10]....
        /*0064*/ 	.word	0x00000430


	//----- nvinfo : EIATTR_VRC_CTA_INIT_COUNT
	.align		4
.L_39:
        /*0068*/ 	.byte	0x02, 0x4a
	.zero		1
	.zero		1


	//----- nvinfo : EIATTR_EXIT_INSTR_OFFSETS
	.align		4
        /*006c*/ 	.byte	0x04, 0x1c
        /*006e*/ 	.short	(.L_41 - .L_40)


	//   ....[0]....
.L_40:
        /*0070*/ 	.word	0x000004e0


	//   ....[1]....
        /*0074*/ 	.word	0x00000530


	//----- nvinfo : EIATTR_CRS_STACK_SIZE
	.align		4
.L_41:
        /*0078*/ 	.byte	0x04, 0x1e
        /*007a*/ 	.short	(.L_43 - .L_42)
.L_42:
        /*007c*/ 	.word	0x00000000


	//----- nvinfo : EIATTR_CBANK_PARAM_SIZE
	.align		4
.L_43:
        /*0080*/ 	.byte	0x03, 0x19
        /*0082*/ 	.short	0x0010


	//----- nvinfo : EIATTR_PARAM_CBANK
	.align		4
        /*0084*/ 	.byte	0x04, 0x0a
        /*0086*/ 	.short	(.L_45 - .L_44)
	.align		4
.L_44:
        /*0088*/ 	.word	index@(.nv.constant0._Z11calc_scoresPiS_)
        /*008c*/ 	.short	0x0380
        /*008e*/ 	.short	0x0010


	//----- nvinfo : EIATTR_SW_WAR
	.align		4
.L_45:
        /*0090*/ 	.byte	0x04, 0x36
        /*0092*/ 	.short	(.L_47 - .L_46)
.L_46:
        /*0094*/ 	.word	0x00000008
.L_47:


//--------------------- .nv.callgraph             --------------------------
	.section	.nv.callgraph,"",@"SHT_CUDA_CALLGRAPH"
	.align	4
	.sectionentsize	8
	.align		4
        /*0000*/ 	.word	0x00000000
	.align		4
        /*0004*/ 	.word	0xffffffff
	.align		4
        /*0008*/ 	.word	0x00000000
	.align		4
        /*000c*/ 	.word	0xfffffffe
	.align		4
        /*0010*/ 	.word	0x00000000
	.align		4
        /*0014*/ 	.word	0xfffffffd
	.align		4
        /*0018*/ 	.word	0x00000000
	.align		4
        /*001c*/ 	.word	0xfffffffc


//--------------------- .text._Z12parallelhashPfPiiS0_i --------------------------
	.section	.text._Z12parallelhashPfPiiS0_i,"ax",@progbits
	.align	128
        .global         _Z12parallelhashPfPiiS0_i
        .type           _Z12parallelhashPfPiiS0_i,@function
        .size           _Z12parallelhashPfPiiS0_i,(.L_x_47 - _Z12parallelhashPfPiiS0_i)
        .other          _Z12parallelhashPfPiiS0_i,@"STO_CUDA_ENTRY STV_DEFAULT"
_Z12parallelhashPfPiiS0_i:
.text._Z12parallelhashPfPiiS0_i:
[----:B------:R-:W-:Y:S01]  /*0000*/  LDC R1, c[0x0][0x37c] ;  /* 0x0000df00ff017b82 */ /* 0x000fe20000000800 */
[----:B------:R-:W0:Y:S07]  /*0010*/  S2R R3, SR_TID.X ;  /* 0x0000000000037919 */ /* 0x000e2e0000002100 */
[----:B------:R-:W0:Y:S01]  /*0020*/  S2UR UR4, SR_CTAID.X ;  /* 0x00000000000479c3 */ /* 0x000e220000002500 */
[----:B------:R-:W1:Y:S07]  /*0030*/  LDCU UR5, c[0x0][0x390] ;  /* 0x00007200ff0577ac */ /* 0x000e6e0008000800 */
[----:B------:R-:W0:Y:S02]  /*0040*/  LDC R0, c[0x0][0x360] ;  /* 0x0000d800ff007b82 */ /* 0x000e240000000800 */
[----:B0-----:R-:W-:-:S05]  /*0050*/  IMAD R3, R0, UR4, R3 ;  /* 0x0000000400037c24 */ /* 0x001fca000f8e0203 */
[----:B-1----:R-:W-:-:S13]  /*0060*/  ISETP.GE.AND P0, PT, R3, UR5, PT ;  /* 0x0000000503007c0c */ /* 0x002fda000bf06270 */
[----:B------:R-:W-:Y:S05]  /*0070*/  @P0 EXIT ;  /* 0x000000000000094d */ /* 0x000fea0003800000 */
[----:B------:R-:W0:Y:S01]  /*0080*/  LDC.64 R4, c[0x0][0x380] ;  /* 0x0000e000ff047b82 */ /* 0x000e220000000a00 */
[----:B------:R-:W-:Y:S01]  /*0090*/  SHF.L.U32 R13, R3, 0xa, RZ ;  /* 0x0000000a030d7819 */ /* 0x000fe200000006ff */
[----:B------:R-:W-:Y:S01]  /*00a0*/  HFMA2 R15, -RZ, RZ, 0, 5.9604644775390625e-08 ;  /* 0x00000001ff0f7431 */ /* 0x000fe200000001ff */
[----:B------:R-:W-:Y:S01]  /*00b0*/  MOV R0, 0x1 ;  /* 0x0000000100007802 */ /* 0x000fe20000000f00 */
[----:B------:R-:W1:Y:S02]  /*00c0*/  LDCU.64 UR6, c[0x0][0x358] ;  /* 0x00006b00ff0677ac */ /* 0x000e640008000a00 */
[----:B01----:R-:W-:-:S07]  /*00d0*/  IMAD.WIDE R4, R13, 0x4, R4 ;  /* 0x000000040d047825 */ /* 0x003fce00078e0204 */
.L_x_3:
[C---:B------:R-:W-:Y:S02]  /*00e0*/  ISETP.GT.AND P0, PT, R15.reuse, R0, PT ;  /* 0x000000000f00720c */ /* 0x040fe40003f04270 */
[----:B------:R-:W-:-:S11]  /*00f0*/  ISETP.GE.AND P1, PT, R15, 0x401, PT ;  /* 0x000004010f00780c */ /* 0x000fd60003f26270 */
[----:B0-----:R-:W-:Y:S05]  /*0100*/  @!P0 BRA `(.L_x_0) ;  /* 0x0000000000348947 */ /* 0x001fea0003800000 */
[----:B------:R-:W-:Y:S02]  /*0110*/  IADD3 R9, PT, PT, R0, -0x1, RZ ;  /* 0xffffffff00097810 */ /* 0x000fe40007ffe0ff */
[----:B------:R-:W-:-:S03]  /*0120*/  IADD3 R7, PT, PT, R15, -0x1, RZ ;  /* 0xffffffff0f077810 */ /* 0x000fc60007ffe0ff */
[----:B------:R-:W-:-:S04]  /*0130*/  IMAD.WIDE.U32 R8, R9, 0x4, R4 ;  /* 0x0000000409087825 */ /* 0x000fc800078e0004 */
[--C-:B------:R-:W-:Y:S01]  /*0140*/  IMAD.WIDE.U32 R6, R7, 0x4, R4.reuse ;  /* 0x0000000407067825 */ /* 0x100fe200078e0004 */
[----:B------:R-:W2:Y:S04]  /*0150*/  LDG.E R19, desc[UR6][R8.64] ;  /* 0x0000000608137981 */ /* 0x000ea8000c1e1900 */
[----:B------:R-:W3:Y:S01]  /*0160*/  LDG.E R17, desc[UR6][R6.64] ;  /* 0x0000000606117981 */ /* 0x000ee2000c1e1900 */
[----:B------:R-:W-:-:S03]  /*0170*/  IMAD.WIDE.U32 R10, R15, 0x4, R4 ;  /* 0x000000040f0a7825 */ /* 0x000fc600078e0004 */
[----:B--2---:R0:W-:Y:S04]  /*0180*/  STG.E desc[UR6][R6.64], R19 ;  /* 0x0000001306007986 */ /* 0x0041e8000c101906 */
[----:B---3--:R0:W-:Y:S04]  /*0190*/  STG.E desc[UR6][R8.64], R17 ;  /* 0x0000001108007986 */ /* 0x0081e8000c101906 */
[----:B------:R-:W2:Y:S04]  /*01a0*/  LDG.E R23, desc[UR6][R8.64+0x4] ;  /* 0x0000040608177981 */ /* 0x000ea8000c1e1900 */
[----:B------:R-:W3:Y:S04]  /*01b0*/  LDG.E R21, desc[UR6][R10.64] ;  /* 0x000000060a157981 */ /* 0x000ee8000c1e1900 */
[----:B--2---:R0:W-:Y:S04]  /*01c0*/  STG.E desc[UR6][R10.64], R23 ;  /* 0x000000170a007986 */ /* 0x0041e8000c101906 */
[----:B---3--:R0:W-:Y:S02]  /*01d0*/  STG.E desc[UR6][R8.64+0x4], R21 ;  /* 0x0000041508007986 */ /* 0x0081e4000c101906 */
.L_x_0:
[----:B------:R-:W-:Y:S01]  /*01e0*/  HFMA2 R2, -RZ, RZ, 0, 6.103515625e-05 ;  /* 0x00000400ff027431 */ /* 0x000fe200000001ff */
[----:B------:R-:W-:Y:S06]  /*01f0*/  @!P1 BRA `(.L_x_1) ;  /* 0x00000000001c9947 */ /* 0x000fec0003800000 */
[----:B0-----:R-:W-:-:S07]  /*0200*/  MOV R6, 0x400 ;  /* 0x0000040000067802 */ /* 0x001fce0000000f00 */
.L_x_2:
[C---:B------:R-:W-:Y:S02]  /*0210*/  IADD3 R15, PT, PT, -R6.reuse, R15, RZ ;  /* 0x0000000f060f7210 */ /* 0x040fe40007ffe1ff */
[----:B------:R-:W-:Y:S02]  /*0220*/  SHF.R.U32.HI R2, RZ, 0x1, R6 ;  /* 0x00000001ff027819 */ /* 0x000fe40000011606 */
[----:B------:R-:W-:Y:S02]  /*0230*/  ISETP.GT.U32.AND P1, PT, R6, 0x3, PT ;  /* 0x000000030600780c */ /* 0x000fe40003f24070 */
[-C--:B------:R-:W-:Y:S02]  /*0240*/  ISETP.GT.AND P0, PT, R15, R2.reuse, PT ;  /* 0x000000020f00720c */ /* 0x080fe40003f04270 */
[----:B------:R-:W-:-:S11]  /*0250*/  MOV R6, R2 ;  /* 0x0000000200067202 */ /* 0x000fd60000000f00 */
[----:B------:R-:W-:Y:S05]  /*0260*/  @P0 BRA P1, `(.L_x_2) ;  /* 0xfffffffc00e80947 */ /* 0x000fea000083ffff */
.L_x_1:
[----:B------:R-:W-:Y:S02]  /*0270*/  IADD3 R0, PT, PT, R0, 0x2, RZ ;  /* 0x0000000200007810 */ /* 0x000fe40007ffe0ff */
[----:B------:R-:W-:Y:S02]  /*0280*/  IADD3 R15, PT, PT, R2, R15, RZ ;  /* 0x0000000f020f7210 */ /* 0x000fe40007ffe0ff */
[----:B------:R-:W-:-:S13]  /*0290*/  ISETP.GE.U32.AND P0, PT, R0, 0x800, PT ;  /* 0x000008000000780c */ /* 0x000fda0003f06070 */
[----:B------:R-:W-:Y:S05]  /*02a0*/  @!P0 BRA `(.L_x_3) ;  /* 0xfffffffc008c8947 */ /* 0x000fea000383ffff */
[----:B------:R-:W1:Y:S01]  /*02b0*/  LDC.64 R4, c[0x0][0x380] ;  /* 0x0000e000ff047b82 */ /* 0x000e620000000a00 */
[----:B------:R-:W-:Y:S01]  /*02c0*/  UMOV UR4, URZ ;  /* 0x000000ff00047c82 */ /* 0x000fe20008000000 */
[----:B-1----:R-:W-:-:S03]  /*02d0*/  IMAD.WIDE R4, R13, 0x4, R4 ;  /* 0x000000040d047825 */ /* 0x002fc600078e0204 */
[----:B------:R-:W-:-:S04]  /*02e0*/  IADD3 R0, P0, PT, R4, 0x8, RZ ;  /* 0x0000000804007810 */ /* 0x000fc80007f1e0ff */
[----:B0-----:R-:W-:-:S09]  /*02f0*/  IADD3.X R17, PT, PT, RZ, R5, RZ, P0, !PT ;  /* 0x00000005ff117210 */ /* 0x001fd200007fe4ff */
.L_x_4:
[----:B0-----:R-:W-:Y:S02]  /*0300*/  MOV R6, R0 ;  /* 0x0000000000067202 */ /* 0x001fe40000000f00 */
[----:B------:R-:W-:-:S05]  /*0310*/  MOV R7, R17 ;  /* 0x0000001100077202 */ /* 0x000fca0000000f00 */
[----:B------:R-:W2:Y:S04]  /*0320*/  LDG.E R9, desc[UR6][R6.64] ;  /* 0x0000000606097981 */ /* 0x000ea8000c1e1900 */
[----:B------:R-:W2:Y:S04]  /*0330*/  LDG.E R0, desc[UR6][R6.64+0x4] ;  /* 0x0000040606007981 */ /* 0x000ea8000c1e1900 */
[----:B------:R-:W3:Y:S04]  /*0340*/  LDG.E R13, desc[UR6][R6.64+-0x4] ;  /* 0xfffffc06060d7981 */ /* 0x000ee8000c1e1900 */
[----:B------:R-:W4:Y:S01]  /*0350*/  LDG.E R11, desc[UR6][R6.64+-0x8] ;  /* 0xfffff806060b7981 */ /* 0x000f22000c1e1900 */
[----:B------:R-:W-:-:S02]  /*0360*/  UIADD3 UR5, UPT, UPT, UR4, 0x1, URZ ;  /* 0x0000000104057890 */ /* 0x000fc4000fffe0ff */
[----:B------:R-:W-:Y:S02]  /*0370*/  UIADD3 UR4, UPT, UPT, UR4, 0x4, URZ ;  /* 0x0000000404047890 */ /* 0x000fe4000fffe0ff */
[----:B------:R-:W-:Y:S01]  /*0380*/  UISETP.GE.U32.AND UP0, UPT, UR5, 0x7fd, UPT ;  /* 0x000007fd0500788c */ /* 0x000fe2000bf06070 */
[----:B--2---:R-:W-:Y:S01]  /*0390*/  FFMA R2, RZ, R9, R0 ;  /* 0x00000009ff027223 */ /* 0x004fe20000000000 */
[----:B------:R-:W-:-:S03]  /*03a0*/  FFMA R0, -RZ, R0, R9 ;  /* 0x00000000ff007223 */ /* 0x000fc60000000109 */
[C-C-:B---3--:R-:W-:Y:S01]  /*03b0*/  FADD R15, -R2.reuse, R13.reuse ;  /* 0x0000000d020f7221 */ /* 0x148fe20000000100 */
[----:B------:R-:W-:Y:S01]  /*03c0*/  FADD R13, R2, R13 ;  /* 0x0000000d020d7221 */ /* 0x000fe20000000000 */
[C-C-:B----4-:R-:W-:Y:S01]  /*03d0*/  FADD R9, -R0.reuse, R11.reuse ;  /* 0x0000000b00097221 */ /* 0x150fe20000000100 */
[----:B------:R-:W-:Y:S02]  /*03e0*/  FADD R11, R0, R11 ;  /* 0x0000000b000b7221 */ /* 0x000fe40000000000 */
[----:B------:R0:W-:Y:S01]  /*03f0*/  STG.E desc[UR6][R6.64+0x4], R15 ;  /* 0x0000040f06007986 */ /* 0x0001e2000c101906 */
[----:B------:R-:W-:-:S03]  /*0400*/  IADD3 R0, P0, PT, R6, 0x10, RZ ;  /* 0x0000001006007810 */ /* 0x000fc60007f1e0ff */
[----:B------:R0:W-:Y:S01]  /*0410*/  STG.E desc[UR6][R6.64+-0x4], R13 ;  /* 0xfffffc0d06007986 */ /* 0x0001e2000c101906 */
[----:B------:R-:W-:-:S03]  /*0420*/  IADD3.X R17, PT, PT, RZ, R7, RZ, P0, !PT ;  /* 0x00000007ff117210 */ /* 0x000fc600007fe4ff */
[----:B------:R0:W-:Y:S04]  /*0430*/  STG.E desc[UR6][R6.64], R9 ;  /* 0x0000000906007986 */ /* 0x0001e8000c101906 */
[----:B------:R0:W-:Y:S01]  /*0440*/  STG.E desc[UR6][R6.64+-0x8], R11 ;  /* 0xfffff80b06007986 */ /* 0x0001e2000c101906 */
[----:B------:R-:W-:Y:S05]  /*0450*/  BRA.U !UP0, `(.L_x_4) ;  /* 0xfffffffd08a87547 */ /* 0x000fea000b83ffff */
[----:B------:R-:W-:Y:S01]  /*0460*/  IADD3 R0, P0, PT, R4, 0x14, RZ ;  /* 0x0000001404007810 */ /* 0x000fe20007f1e0ff */
[----:B------:R-:W-:-:S03]  /*0470*/  UMOV UR4, URZ ;  /* 0x000000ff00047c82 */ /* 0x000fc60008000000 */
[----:B------:R-:W-:-:S09]  /*0480*/  IADD3.X R17, PT, PT, RZ, R5, RZ, P0, !PT ;  /* 0x00000005ff117210 */ /* 0x000fd200007fe4ff */
.L_x_5:
[----:B01----:R-:W-:Y:S02]  /*0490*/  MOV R6, R0 ;  /* 0x0000000000067202 */ /* 0x003fe40000000f00 */
        /* <DEDUP_REMOVED lines=21> */
[----:B-1----:R-:W-:Y:S01]  /*05f0*/  HFMA2 R6, -RZ, RZ, 9.0625, 198.125 ;  /* 0x48885a31ff067431 */ /* 0x002fe200000001ff */
[----:B------:R-:W-:Y:S01]  /*0600*/  MOV R7, 0x3fe921fb ;  /* 0x3fe921fb00077802 */ /* 0x000fe20000000f00 */
[----:B------:R-:W-:Y:S01]  /*0610*/  HFMA2 R9, -RZ, RZ, 1.5322265625, -6812 ;  /* 0x3e21eea7ff097431 */ /* 0x000fe200000001ff */
[----:B------:R-:W-:Y:S01]  /*0620*/  MOV R8, 0xc1ef8528 ;  /* 0xc1ef852800087802 */ /* 0x000fe20000000f00 */
[----:B------:R-:W-:Y:S01]  /*0630*/  UMOV UR4, 0x20fd8164 ;  /* 0x20fd816400047882 */ /* 0x000fe20000000000 */
[----:B------:R-:W-:Y:S01]  /*0640*/  UMOV UR5, 0x3da8ff83 ;  /* 0x3da8ff8300057882 */ /* 0x000fe20000000000 */
[----:B------:R-:W-:Y:S01]  /*0650*/  HFMA2 R0, -RZ, RZ, 0.487060546875, -0.0625 ;  /* 0x37cbac00ff007431 */ /* 0x000fe200000001ff */
[----:B------:R-:W-:Y:S01]  /*0660*/  MOV R13, 0x2709aded ;  /* 0x2709aded000d7802 */ /* 0x000fe20000000f00 */
[----:B------:R-:W-:-:S08]  /*0670*/  DMUL R6, R6, R6 ;  /* 0x0000000606067228 */ /* 0x000fd00000000000 */
[----:B------:R-:W-:Y:S01]  /*0680*/  DFMA R8, R6, -UR4, R8 ;  /* 0x8000000406087c2b */ /* 0x000fe20008000008 */
[----:B------:R-:W-:Y:S01]  /*0690*/  UMOV UR4, 0x8e06e6d9 ;  /* 0x8e06e6d900047882 */ /* 0x000fe20000000000 */
[----:B------:R-:W-:Y:S01]  /*06a0*/  UMOV UR5, 0x3e927e4f ;  /* 0x3e927e4f00057882 */ /* 0x000fe20000000000 */
[----:B------:R-:W-:-:S04]  /*06b0*/  FFMA R0, R13, R0, -0.0013887860113754868507 ;  /* 0xbab607ed0d007423 */ /* 0x000fc80000000000 */
[-C--:B------:R-:W-:Y:S01]  /*06c0*/  FFMA R2, R0, R13.reuse, 0.041666727513074874878 ;  /* 0x3d2aaabb00027423 */ /* 0x080fe2000000000d */
[----:B------:R-:W-:Y:S01]  /*06d0*/  DFMA R8, R6, R8, -UR4 ;  /* 0x8000000406087e2b */ /* 0x000fe20008000008 */
[----:B------:R-:W-:Y:S01]  /*06e0*/  UMOV UR4, 0x19ddbce9 ;  /* 0x19ddbce900047882 */ /* 0x000fe20000000000 */
[----:B------:R-:W-:Y:S01]  /*06f0*/  UMOV UR5, 0x3efa01a0 ;  /* 0x3efa01a000057882 */ /* 0x000fe20000000000 */
[----:B------:R-:W-:-:S04]  /*0700*/  FFMA R2, R2, R13, -0.4999999701976776123 ;  /* 0xbeffffff02027423 */ /* 0x000fc8000000000d */
[----:B------:R-:W-:Y:S01]  /*0710*/  FFMA R2, R2, R13, 1 ;  /* 0x3f80000002027423 */ /* 0x000fe2000000000d */
[----:B------:R-:W-:Y:S01]  /*0720*/  DFMA R8, R6, R8, UR4 ;  /* 0x0000000406087e2b */ /* 0x000fe20008000008 */
[----:B------:R-:W-:Y:S01]  /*0730*/  UMOV UR4, 0x16c15d47 ;  /* 0x16c15d4700047882 */ /* 0x000fe20000000000 */
[----:B------:R-:W-:-:S06]  /*0740*/  UMOV UR5, 0x3f56c16c ;  /* 0x3f56c16c00057882 */ /* 0x000fcc0000000000 */
[----:B------:R-:W-:Y:S01]  /*0750*/  DFMA R8, R6, R8, -UR4 ;  /* 0x8000000406087e2b */ /* 0x000fe20008000008 */
[----:B------:R-:W-:Y:S01]  /*0760*/  UMOV UR4, 0x55555551 ;  /* 0x5555555100047882 */ /* 0x000fe20000000000 */
[----:B------:R-:W-:-:S06]  /*0770*/  UMOV UR5, 0x3fa55555 ;  /* 0x3fa5555500057882 */ /* 0x000fcc0000000000 */
[----:B------:R-:W-:Y:S01]  /*0780*/  DFMA R8, R6, R8, UR4 ;  /* 0x0000000406087e2b */ /* 0x000fe20008000008 */
[----:B------:R-:W-:-:S07]  /*0790*/  UMOV UR4, URZ ;  /* 0x000000ff00047c82 */ /* 0x000fce0008000000 */
[----:B------:R-:W-:-:S08]  /*07a0*/  DFMA R8, R6, R8, -0.5 ;  /* 0xbfe000000608742b */ /* 0x000fd00000000008 */
[----:B------:R-:W-:-:S08]  /*07b0*/  DFMA R8, R6, R8, 1 ;  /* 0x3ff000000608742b */ /* 0x000fd00000000008 */
[----:B------:R-:W-:-:S06]  /*07c0*/  DADD R8, RZ, -R8 ;  /* 0x00000000ff087229 */ /* 0x000fcc0000000808 */
[----:B------:R0:W1:Y:S02]  /*07d0*/  F2F.F32.F64 R6, R8 ;  /* 0x0000000800067310 */ /* 0x0000640000301000 */
[----:B0-----:R-:W-:-:S04]  /*07e0*/  IADD3 R8, P0, PT, R4, 0x18, RZ ;  /* 0x0000001804087810 */ /* 0x001fc80007f1e0ff */
[----:B------:R-:W-:Y:S02]  /*07f0*/  IADD3.X R17, PT, PT, RZ, R5, RZ, P0, !PT ;  /* 0x00000005ff117210 */ /* 0x000fe400007fe4ff */
[----:B-1----:R-:W0:Y:S02]  /*0800*/  F2F.F64.F32 R6, R6 ;  /* 0x0000000600067310 */ /* 0x002e240000201800 */
[----:B0-----:R-:W-:-:S08]  /*0810*/  DMUL R10, R6, -2 ;  /* 0xc0000000060a7828 */ /* 0x001fd00000000000 */
[----:B------:R-:W-:Y:S01]  /*0820*/  DMUL R10, R6, R10 ;  /* 0x0000000a060a7228 */ /* 0x000fe20000000000 */
[----:B------:R-:W-:-:S05]  /*0830*/  FADD R7, RZ, -R2 ;  /* 0x80000002ff077221 */ /* 0x000fca0000000000 */
[----:B------:R-:W0:Y:S02]  /*0840*/  F2F.F32.F64 R0, R10 ;  /* 0x0000000a00007310 */ /* 0x000e240000301000 */
[----:B0-----:R-:W-:Y:S01]  /*0850*/  FFMA R2, -RZ, R7, R0 ;  /* 0x00000007ff027223 */ /* 0x001fe20000000100 */
[----:B------:R-:W-:-:S03]  /*0860*/  FFMA R0, RZ, R0, R7 ;  /* 0x00000000ff007223 */ /* 0x000fc60000000007 */
[----:B------:R-:W-:Y:S01]  /*0870*/  FADD R2, R2, 1 ;  /* 0x3f80000002027421 */ /* 0x000fe20000000000 */
[----:B------:R-:W-:-:S07]  /*0880*/  FADD R0, RZ, R0 ;  /* 0x00000000ff007221 */ /* 0x000fce0000000000 */
.L_x_6:
[----:B0-----:R-:W-:Y:S02]  /*0890*/  MOV R6, R8 ;  /* 0x0000000800067202 */ /* 0x001fe40000000f00 */
[----:B------:R-:W-:-:S05]  /*08a0*/  MOV R7, R17 ;  /* 0x0000001100077202 */ /* 0x000fca0000000f00 */
[----:B------:R-:W2:Y:S04]  /*08b0*/  LDG.E R9, desc[UR6][R6.64] ;  /* 0x0000000606097981 */ /* 0x000ea8000c1e1900 */
[----:B------:R-:W3:Y:S04]  /*08c0*/  LDG.E R11, desc[UR6][R6.64+0x4] ;  /* 0x00000406060b7981 */ /* 0x000ee8000c1e1900 */
[----:B------:R-:W4:Y:S04]  /*08d0*/  LDG.E R10, desc[UR6][R6.64+-0xc] ;  /* 0xfffff406060a7981 */ /* 0x000f28000c1e1900 */
[----:B------:R-:W5:Y:S01]  /*08e0*/  LDG.E R15, desc[UR6][R6.64+-0x10] ;  /* 0xfffff006060f7981 */ /* 0x000f62000c1e1900 */
[----:B------:R-:W-:-:S02]  /*08f0*/  UIADD3 UR5, UPT, UPT, UR4, 0x3, URZ ;  /* 0x0000000304057890 */ /* 0x000fc4000fffe0ff */
[----:B------:R-:W-:Y:S02]  /*0900*/  UIADD3 UR4, UPT, UPT, UR4, 0x8, URZ ;  /* 0x0000000804047890 */ /* 0x000fe4000fffe0ff */
[----:B------:R-:W-:Y:S01]  /*0910*/  UISETP.GE.U32.AND UP0, UPT, UR5, 0x7f9, UPT ;  /* 0x000007f90500788c */ /* 0x000fe2000bf06070 */
[C---:B--2---:R-:W-:Y:S01]  /*0920*/  FMUL R13, R0.reuse, R9 ;  /* 0x00000009000d7220 */ /* 0x044fe20000400000 */
[----:B---3--:R-:W-:-:S03]  /*0930*/  FMUL R8, R0, R11 ;  /* 0x0000000b00087220 */ /* 0x008fc60000400000 */
[C---:B------:R-:W-:Y:S01]  /*0940*/  FFMA R13, R2.reuse, R11, R13 ;  /* 0x0000000b020d7223 */ /* 0x040fe2000000000d */
[----:B------:R-:W-:-:S03]  /*0950*/  FFMA R8, R2, R9, -R8 ;  /* 0x0000000902087223 */ /* 0x000fc60000000808 */
[C-C-:B----4-:R-:W-:Y:S01]  /*0960*/  FADD R11, -R13.reuse, R10.reuse ;  /* 0x0000000a0d0b7221 */ /* 0x150fe20000000100 */
[----:B------:R-:W-:Y:S01]  /*0970*/  FADD R13, R13, R10 ;  /* 0x0000000a0d0d7221 */ /* 0x000fe20000000000 */
[C-C-:B-----5:R-:W-:Y:S01]  /*0980*/  FADD R9, -R8.reuse, R15.reuse ;  /* 0x0000000f08097221 */ /* 0x160fe20000000100 */
        /* <DEDUP_REMOVED lines=8> */
[----:B------:R-:W-:Y:S01]  /*0a10*/  HFMA2 R12, -RZ, RZ, 512, 0 ;  /* 0x60000000ff0c7431 */ /* 0x000fe200000001ff */
[----:B0-----:R-:W-:Y:S01]  /*0a20*/  MOV R13, 0x3fd921fb ;  /* 0x3fd921fb000d7802 */ /* 0x001fe20000000f00 */
[----:B------:R-:W-:Y:S01]  /*0a30*/  UMOV UR4, 0x60000000 ;  /* 0x6000000000047882 */ /* 0x000fe20000000000 */
[----:B------:R-:W-:Y:S01]  /*0a40*/  UMOV UR5, 0x3fd921fb ;  /* 0x3fd921fb00057882 */ /* 0x000fe20000000000 */
[----:B------:R-:W-:Y:S01]  /*0a50*/  HFMA2 R7, -RZ, RZ, 1.587890625, -1521 ;  /* 0x3e5ae5f1ff077431 */ /* 0x000fe200000001ff */
[----:B------:R-:W-:Y:S01]  /*0a60*/  MOV R6, 0x2cb0d246 ;  /* 0x2cb0d24600067802 */ /* 0x000fe20000000f00 */
[----:B------:R-:W-:Y:S01]  /*0a70*/  UMOV UR8, 0xf9785eba ;  /* 0xf9785eba00087882 */ /* 0x000fe20000000000 */
[----:B------:R-:W-:Y:S01]  /*0a80*/  UMOV UR9, 0x3de5db65 ;  /* 0x3de5db6500097882 */ /* 0x000fe20000000000 */
[----:B------:R-:W-:Y:S01]  /*0a90*/  DMUL R8, R12, UR4 ;  /* 0x000000040c087c28 */ /* 0x000fe20008000000 */
[----:B------:R-:W-:Y:S01]  /*0aa0*/  UMOV UR10, 0x69ace392 ;  /* 0x69ace392000a7882 */ /* 0x000fe20000000000 */
[----:B------:R-:W-:Y:S01]  /*0ab0*/  UMOV UR11, 0x3ec71de3 ;  /* 0x3ec71de3000b7882 */ /* 0x000fe20000000000 */
[----:B------:R-:W-:Y:S01]  /*0ac0*/  UMOV UR12, 0x19db62a1 ;  /* 0x19db62a1000c7882 */ /* 0x000fe20000000000 */
[----:B------:R-:W-:Y:S01]  /*0ad0*/  UMOV UR13, 0x3f2a01a0 ;  /* 0x3f2a01a0000d7882 */ /* 0x000fe20000000000 */
[----:B------:R-:W-:Y:S01]  /*0ae0*/  UMOV UR14, 0x11110818 ;  /* 0x11110818000e7882 */ /* 0x000fe20000000000 */
[----:B------:R-:W-:Y:S01]  /*0af0*/  UMOV UR15, 0x3f811111 ;  /* 0x3f811111000f7882 */ /* 0x000fe20000000000 */
[----:B------:R-:W-:Y:S01]  /*0b00*/  UMOV UR16, 0x55555554 ;  /* 0x5555555400107882 */ /* 0x000fe20000000000 */
[----:B------:R-:W-:Y:S01]  /*0b10*/  DFMA R10, R8, UR8, -R6 ;  /* 0x00000008080a7c2b */ /* 0x000fe20008000806 */
[----:B------:R-:W-:Y:S01]  /*0b20*/  UMOV UR17, 0x3fc55555 ;  /* 0x3fc5555500117882 */ /* 0x000fe20000000000 */
[----:B------:R-:W-:Y:S01]  /*0b30*/  MOV R2, 0x3f1de9e7 ;  /* 0x3f1de9e700027802 */ /* 0x000fe20000000f00 */
[----:B------:R-:W-:-:S05]  /*0b40*/  UMOV UR4, URZ ;  /* 0x000000ff00047c82 */ /* 0x000fca0008000000 */
[----:B------:R-:W-:-:S08]  /*0b50*/  DFMA R10, R8, R10, UR10 ;  /* 0x0000000a080a7e2b */ /* 0x000fd0000800000a */
[----:B------:R-:W-:-:S08]  /*0b60*/  DFMA R10, R8, R10, -UR12 ;  /* 0x8000000c080a7e2b */ /* 0x000fd0000800000a */
[----:B------:R-:W-:-:S08]  /*0b70*/  DFMA R10, R8, R10, UR14 ;  /* 0x0000000e080a7e2b */ /* 0x000fd0000800000a */
[----:B------:R-:W-:-:S08]  /*0b80*/  DFMA R10, R8, R10, -UR16 ;  /* 0x80000010080a7e2b */ /* 0x000fd0000800000a */
[----:B------:R-:W-:Y:S01]  /*0b90*/  DFMA R10, R8, R10, RZ ;  /* 0x0000000a080a722b */ /* 0x000fe200000000ff */
[----:B------:R-:W-:-:S07]  /*0ba0*/  HFMA2 R9, -RZ, RZ, 0.66259765625, 2.662109375 ;  /* 0x394d4153ff097431 */ /* 0x000fce00000001ff */
[----:B------:R-:W-:-:S10]  /*0bb0*/  DFMA R10, R10, -R12, -R12 ;  /* 0x8000000c0a0a722b */ /* 0x000fd4000000080c */
[----:B------:R-:W0:Y:S08]  /*0bc0*/  F2F.F32.F64 R10, R10 ;  /* 0x0000000a000a7310 */ /* 0x000e300000301000 */
[----:B0-----:R-:W0:Y:S02]  /*0bd0*/  F2F.F64.F32 R12, R10 ;  /* 0x0000000a000c7310 */ /* 0x001e240000201800 */
[----:B0-----:R-:W-:-:S08]  /*0be0*/  DMUL R14, R12, -2 ;  /* 0xc00000000c0e7828 */ /* 0x001fd00000000000 */
[----:B------:R-:W-:Y:S01]  /*0bf0*/  DMUL R14, R12, R14 ;  /* 0x0000000e0c0e7228 */ /* 0x000fe20000000000 */
[----:B------:R-:W-:Y:S01]  /*0c00*/  FFMA R13, R2, -R9, 0.0083327032625675201416 ;  /* 0x3c0885e4020d7423 */ /* 0x000fe20000000809 */
[----:B------:R-:W-:-:S04]  /*0c10*/  IADD3 R12, P0, PT, R4, 0x24, RZ ;  /* 0x00000024040c7810 */ /* 0x000fc80007f1e0ff */
[----:B------:R0:W1:Y:S01]  /*0c20*/  F2F.F32.F64 R0, R14 ;  /* 0x0000000e00007310 */ /* 0x0000620000301000 */
[----:B------:R-:W-:Y:S01]  /*0c30*/  FFMA R8, R13, R2, -0.16666662693023681641 ;  /* 0xbe2aaaa80d087423 */ /* 0x000fe20000000002 */
[----:B------:R-:W-:Y:S01]  /*0c40*/  FFMA R13, R2, -0.78539818525314331055, RZ ;  /* 0xbf490fdb020d7823 */ /* 0x000fe200000000ff */
[----:B------:R-:W-:-:S03]  /*0c50*/  IADD3.X R23, PT, PT, RZ, R5, RZ, P0, !PT ;  /* 0x00000005ff177210 */ /* 0x000fc600007fe4ff */
[----:B------:R-:W-:-:S07]  /*0c60*/  FFMA R13, R13, R8, -0.78539818525314331055 ;  /* 0xbf490fdb0d0d7423 */ /* 0x000fce0000000008 */
.L_x_7:
[----:B--2---:R-:W-:Y:S02]  /*0c70*/  MOV R10, R12 ;  /* 0x0000000c000a7202 */ /* 0x004fe40000000f00 */
[----:B------:R-:W-:-:S05]  /*0c80*/  MOV R11, R23 ;  /* 0x00000017000b7202 */ /* 0x000fca0000000f00 */
[----:B0-----:R-:W2:Y:S04]  /*0c90*/  LDG.E R15, desc[UR6][R10.64+-0x4] ;  /* 0xfffffc060a0f7981 */ /* 0x001ea8000c1e1900 */
[----:B------:R-:W2:Y:S04]  /*0ca0*/  LDG.E R2, desc[UR6][R10.64] ;  /* 0x000000060a027981 */ /* 0x000ea8000c1e1900 */
[----:B------:R-:W3:Y:S04]  /*0cb0*/  LDG.E R19, desc[UR6][R10.64+-0x20] ;  /* 0xffffe0060a137981 */ /* 0x000ee8000c1e1900 */
[----:B------:R-:W4:Y:S01]  /*0cc0*/  LDG.E R17, desc[UR6][R10.64+-0x24] ;  /* 0xffffdc060a117981 */ /* 0x000f22000c1e1900 */
[----:B------:R-:W-:Y:S01]  /*0cd0*/  UIADD3 UR5, UPT, UPT, UR4, 0x1, URZ ;  /* 0x0000000104057890 */ /* 0x000fe2000fffe0ff */
[----:B------:R-:W-:Y:S01]  /*0ce0*/  IADD3 R12, P0, PT, R10, 0x40, RZ ;  /* 0x000000400a0c7810 */ /* 0x000fe20007f1e0ff */
[----:B------:R-:W-:-:S02]  /*0cf0*/  UIADD3 UR4, UPT, UPT, UR4, 0x10, URZ ;  /* 0x0000001004047890 */ /* 0x000fc4000fffe0ff */
[----:B------:R-:W-:Y:S01]  /*0d00*/  UISETP.GE.U32.AND UP0, UPT, UR5, 0x7f1, UPT ;  /* 0x000007f10500788c */ /* 0x000fe2000bf06070 */
[----:B------:R-:W-:Y:S01]  /*0d10*/  IADD3.X R23, PT, PT, RZ, R11, RZ, P0, !PT ;  /* 0x0000000bff177210 */ /* 0x000fe200007fe4ff */
[----:B--2---:R-:W-:Y:S01]  /*0d20*/  FFMA R8, RZ, R15, R2 ;  /* 0x0000000fff087223 */ /* 0x004fe20000000002 */
[----:B------:R-:W-:-:S03]  /*0d30*/  FFMA R2, -RZ, R2, R15 ;  /* 0x00000002ff027223 */ /* 0x000fc6000000010f */
[C-C-:B---3--:R-:W-:Y:S01]  /*0d40*/  FADD R21, -R8.reuse, R19.reuse ;  /* 0x0000001308157221 */ /* 0x148fe20000000100 */
[----:B------:R-:W-:Y:S01]  /*0d50*/  FADD R19, R8, R19 ;  /* 0x0000001308137221 */ /* 0x000fe20000000000 */
[C-C-:B----4-:R-:W-:Y:S01]  /*0d60*/  FADD R15, -R2.reuse, R17.reuse ;  /* 0x00000011020f7221 */ /* 0x150fe20000000100 */
[----:B------:R-:W-:Y:S02]  /*0d70*/  FADD R17, R2, R17 ;  /* 0x0000001102117221 */ /* 0x000fe40000000000 */
[----:B------:R2:W-:Y:S04]  /*0d80*/  STG.E desc[UR6][R10.64], R21 ;  /* 0x000000150a007986 */ /* 0x0005e8000c101906 */
[----:B------:R2:W-:Y:S04]  /*0d90*/  STG.E desc[UR6][R10.64+-0x20], R19 ;  /* 0xffffe0130a007986 */ /* 0x0005e8000c101906 */
[----:B------:R2:W-:Y:S04]  /*0da0*/  STG.E desc[UR6][R10.64+-0x4], R15 ;  /* 0xfffffc0f0a007986 */ /* 0x0005e8000c101906 */
[----:B------:R2:W-:Y:S01]  /*0db0*/  STG.E desc[UR6][R10.64+-0x24], R17 ;  /* 0xffffdc110a007986 */ /* 0x0005e2000c101906 */
[----:B------:R-:W-:Y:S05]  /*0dc0*/  BRA.U !UP0, `(.L_x_7) ;  /* 0xfffffffd08a87547 */ /* 0x000fea000b83ffff */
[----:B-1----:R-:W-:Y:S01]  /*0dd0*/  FFMA R2, -RZ, R13, R0 ;  /* 0x0000000dff027223 */ /* 0x002fe20000000100 */
[----:B------:R-:W-:Y:S01]  /*0de0*/  IADD3 R12, P0, PT, R4, 0x28, RZ ;  /* 0x00000028040c7810 */ /* 0x000fe20007f1e0ff */
[----:B------:R-:W-:Y:S01]  /*0df0*/  FFMA R8, RZ, R0, R13 ;  /* 0x00000000ff087223 */ /* 0x000fe2000000000d */
[----:B------:R-:W-:Y:S01]  /*0e00*/  UMOV UR4, URZ ;  /* 0x000000ff00047c82 */ /* 0x000fe20008000000 */
[----:B------:R-:W-:Y:S01]  /*0e10*/  FADD R2, R2, 1 ;  /* 0x3f80000002027421 */ /* 0x000fe20000000000 */
[----:B------:R-:W-:Y:S01]  /*0e20*/  IADD3.X R23, PT, PT, RZ, R5, RZ, P0, !PT ;  /* 0x00000005ff177210 */ /* 0x000fe200007fe4ff */
[----:B------:R-:W-:-:S08]  /*0e30*/  FADD R8, RZ, R8 ;  /* 0x00000008ff087221 */ /* 0x000fd00000000000 */
.L_x_8:
[----:B0-2---:R-:W-:Y:S02]  /*0e40*/  MOV R10, R12 ;  /* 0x0000000c000a7202 */ /* 0x005fe40000000f00 */
        /* <DEDUP_REMOVED lines=23> */
[CC--:B0-----:R-:W-:Y:S01]  /*0fc0*/  FMUL R11, R13.reuse, R8.reuse ;  /* 0x000000080d0b7220 */ /* 0x0c1fe20000400000 */
[----:B------:R-:W-:Y:S01]  /*0fd0*/  FMUL R10, R0, R8 ;  /* 0x00000008000a7220 */ /* 0x000fe20000400000 */
[----:B------:R-:W-:Y:S01]  /*0fe0*/  IADD3 R12, P0, PT, R4, 0x30, RZ ;  /* 0x00000030040c7810 */ /* 0x000fe20007f1e0ff */
[----:B------:R-:W-:Y:S01]  /*0ff0*/  UMOV UR4, URZ ;  /* 0x000000ff00047c82 */ /* 0x000fe20008000000 */
[-C--:B------:R-:W-:Y:S01]  /*1000*/  FFMA R11, R0, R2.reuse, -R11 ;  /* 0x00000002000b7223 */ /* 0x080fe2000000080b */
[----:B------:R-:W-:Y:S01]  /*1010*/  FFMA R15, R13, R2, R10 ;  /* 0x000000020d0f7223 */ /* 0x000fe2000000000a */
[----:B------:R-:W-:Y:S02]  /*1020*/  IADD3.X R23, PT, PT, RZ, R5, RZ, P0, !PT ;  /* 0x00000005ff177210 */ /* 0x000fe400007fe4ff */
[----:B------:R-:W-:Y:S01]  /*1030*/  FADD R2, R2, R11 ;  /* 0x0000000b02027221 */ /* 0x000fe20000000000 */
[----:B------:R-:W-:-:S07]  /*1040*/  FADD R8, R8, R15 ;  /* 0x0000000f08087221 */ /* 0x000fce0000000000 */
.L_x_9:
        /* <DEDUP_REMOVED lines=33> */
.L_x_10:
        /* <DEDUP_REMOVED lines=28> */
[----:B------:R-:W-:Y:S02]  /*1420*/  MOV R2, 0x3e1de9e7 ;  /* 0x3e1de9e700027802 */ /* 0x000fe40000000f00 */
[----:B------:R-:W-:Y:S01]  /*1430*/  IADD3 R16, P0, PT, R4, 0x44, RZ ;  /* 0x0000004404107810 */ /* 0x000fe20007f1e0ff */
[----:B------:R-:W-:Y:S01]  /*1440*/  DMUL R10, R14, UR4 ;  /* 0x000000040e0a7c28 */ /* 0x000fe20008000000 */
[----:B------:R-:W-:Y:S02]  /*1450*/  UMOV UR4, URZ ;  /* 0x000000ff00047c82 */ /* 0x000fe40008000000 */
[----:B------:R-:W-:-:S05]  /*1460*/  IADD3.X R23, PT, PT, RZ, R5, RZ, P0, !PT ;  /* 0x00000005ff177210 */ /* 0x000fca00007fe4ff */
[----:B------:R-:W-:-:S08]  /*1470*/  DFMA R12, R10, UR8, -R6 ;  /* 0x000000080a0c7c2b */ /* 0x000fd00008000806 */
[----:B------:R-:W-:-:S08]  /*1480*/  DFMA R12, R10, R12, UR10 ;  /* 0x0000000a0a0c7e2b */ /* 0x000fd0000800000c */
[----:B------:R-:W-:-:S08]  /*1490*/  DFMA R12, R10, R12, -UR12 ;  /* 0x8000000c0a0c7e2b */ /* 0x000fd0000800000c */
[----:B------:R-:W-:-:S08]  /*14a0*/  DFMA R12, R10, R12, UR14 ;  /* 0x0000000e0a0c7e2b */ /* 0x000fd0000800000c */
[----:B------:R-:W-:-:S08]  /*14b0*/  DFMA R12, R10, R12, -UR16 ;  /* 0x800000100a0c7e2b */ /* 0x000fd0000800000c */
[----:B------:R-:W-:-:S08]  /*14c0*/  DFMA R12, R10, R12, RZ ;  /* 0x0000000c0a0c722b */ /* 0x000fd000000000ff */
[----:B------:R-:W-:-:S06]  /*14d0*/  DFMA R12, R12, -R14, -R14 ;  /* 0x8000000e0c0c722b */ /* 0x000fcc000000080e */
[----:B------:R-:W0:Y:S08]  /*14e0*/  F2F.F32.F64 R10, R12 ;  /* 0x0000000c000a7310 */ /* 0x000e300000301000 */
[----:B0-----:R-:W0:Y:S02]  /*14f0*/  F2F.F64.F32 R10, R10 ;  /* 0x0000000a000a7310 */ /* 0x001e240000201800 */
[----:B0-----:R-:W-:-:S08]  /*1500*/  DMUL R14, R10, -2 ;  /* 0xc00000000a0e7828 */ /* 0x001fd00000000000 */
[----:B------:R-:W-:Y:S01]  /*1510*/  DMUL R14, R10, R14 ;  /* 0x0000000e0a0e7228 */ /* 0x000fe20000000000 */
[----:B------:R-:W-:-:S05]  /*1520*/  FFMA R11, -R9, R2, 0.0083327032625675201416 ;  /* 0x3c0885e4090b7423 */ /* 0x000fca0000000102 */
[----:B------:R0:W1:Y:S01]  /*1530*/  F2F.F32.F64 R0, R14 ;  /* 0x0000000e00007310 */ /* 0x0000620000301000 */
[----:B------:R-:W-:Y:S01]  /*1540*/  FFMA R8, R11, R2, -0.16666662693023681641 ;  /* 0xbe2aaaa80b087423 */ /* 0x000fe20000000002 */
[----:B------:R-:W-:-:S04]  /*1550*/  FFMA R11, R2, -0.39269909262657165527, RZ ;  /* 0xbec90fdb020b7823 */ /* 0x000fc800000000ff */
[----:B------:R-:W-:-:S07]  /*1560*/  FFMA R11, R11, R8, -0.39269909262657165527 ;  /* 0xbec90fdb0b0b7423 */ /* 0x000fce0000000008 */
.L_x_11:
        /* <DEDUP_REMOVED lines=29> */
.L_x_12:
        /* <DEDUP_REMOVED lines=33> */
.L_x_13:
        /* <DEDUP_REMOVED lines=15> */
[----:B------:R-:W-:Y:S01]  /*1a40*/  IADD3 R10, P0, PT, R12, 0x80, RZ ;  /* 0x000000800c0a7810 */ /* 0x000fe20007f1e0ff */
[C-C-:B-----5:R-:W-:Y:S01]  /*1a50*/  FADD R15, -R8.reuse, R21.reuse ;  /* 0x00000015080f7221 */ /* 0x160fe20000000100 */
[----:B------:R-:W-:Y:S01]  /*1a60*/  FADD R21, R8, R21 ;  /* 0x0000001508157221 */ /* 0x000fe20000000000 */
[----:B------:R0:W-:Y:S01]  /*1a70*/  STG.E desc[UR6][R12.64+0x4], R17 ;  /* 0x000004110c007986 */ /* 0x0001e2000c101906 */
[----:B------:R-:W-:-:S03]  /*1a80*/  IADD3.X R23, PT, PT, RZ, R13, RZ, P0, !PT ;  /* 0x0000000dff177210 */ /* 0x000fc600007fe4ff */
[----:B------:R0:W-:Y:S04]  /*1a90*/  STG.E desc[UR6][R12.64+-0x3c], R19 ;  /* 0xffffc4130c007986 */ /* 0x0001e8000c101906 */
        /* <DEDUP_REMOVED lines=12> */
.L_x_14:
        /* <DEDUP_REMOVED lines=33> */
.L_x_15:
        /* <DEDUP_REMOVED lines=33> */
.L_x_16:
        /* <DEDUP_REMOVED lines=33> */
.L_x_17:
[----:B0-----:R-:W-:Y:S02]  /*2190*/  MOV R12, R10 ;  /* 0x0000000a000c7202 */ /* 0x001fe40000000f00 */
[----:B------:R-:W-:-:S05]  /*21a0*/  MOV R13, R23 ;  /* 0x00000017000d7202 */ /* 0x000fca0000000f00 */
[----:B------:R-:W2:Y:S04]  /*21b0*/  LDG.E R15, desc[UR6][R12.64] ;  /* 0x000000060c0f7981 */ /* 0x000ea8000c1e1900 */
[----:B------:R-:W3:Y:S04]  /*21c0*/  LDG.E R17, desc[UR6][R12.64+0x4] ;  /* 0x000004060c117981 */ /* 0x000ee8000c1e1900 */
[----:B------:R-:W4:Y:S04]  /*21d0*/  LDG.E R8, desc[UR6][R12.64+-0x3c] ;  /* 0xffffc4060c087981 */ /* 0x000f28000c1e1900 */
[----:B------:R-:W5:Y:S01]  /*21e0*/  LDG.E R21, desc[UR6][R12.64+-0x40] ;  /* 0xffffc0060c157981 */ /* 0x000f62000c1e1900 */
[----:B------:R-:W-:Y:S01]  /*21f0*/  UIADD3 UR5, UPT, UPT, UR4, 0xd, URZ ;  /* 0x0000000d04057890 */ /* 0x000fe2000fffe0ff */
[----:B------:R-:W-:Y:S01]  /*2200*/  IADD3 R10, P0, PT, R12, 0x80, RZ ;  /* 0x000000800c0a7810 */ /* 0x000fe20007f1e0ff */
[----:B------:R-:W-:-:S02]  /*2210*/  UIADD3 UR4, UPT, UPT, UR4, 0x20, URZ ;  /* 0x0000002004047890 */ /* 0x000fc4000fffe0ff */
[----:B------:R-:W-:Y:S01]  /*2220*/  UISETP.GE.U32.AND UP0, UPT, UR5, 0x7e1, UPT ;  /* 0x000007e10500788c */ /* 0x000fe2000bf06070 */
[----:B------:R-:W-:Y:S01]  /*2230*/  IADD3.X R23, PT, PT, RZ, R13, RZ, P0, !PT ;  /* 0x0000000dff177210 */ /* 0x000fe200007fe4ff */
        /* <DEDUP_REMOVED lines=8> */
[----:B------:R0:W-:Y:S04]  /*22c0*/  STG.E desc[UR6][R12.64+0x4], R17 ;  /* 0x000004110c007986 */ /* 0x0001e8000c101906 */
[----:B------:R0:W-:Y:S04]  /*22d0*/  STG.E desc[UR6][R12.64+-0x3c], R19 ;  /* 0xffffc4130c007986 */ /* 0x0001e8000c101906 */
[----:B------:R0:W-:Y:S04]  /*22e0*/  STG.E desc[UR6][R12.64], R15 ;  /* 0x0000000f0c007986 */ /* 0x0001e8000c101906 */
[----:B------:R0:W-:Y:S01]  /*22f0*/  STG.E desc[UR6][R12.64+-0x40], R21 ;  /* 0xffffc0150c007986 */ /* 0x0001e2000c101906 */
[----:B------:R-:W-:Y:S05]  /*2300*/  BRA.U !UP0, `(.L_x_17) ;  /* 0xfffffffd08a07547 */ /* 0x000fea000b83ffff */
[----:B------:R-:W2:Y:S04]  /*2310*/  LDG.E R27, desc[UR6][R4.64+0x7c] ;  /* 0x00007c06041b7981 */ /* 0x000ea8000c1e1900 */
[----:B------:R-:W3:Y:S04]  /*2320*/  LDG.E R25, desc[UR6][R4.64+0x78] ;  /* 0x0000780604197981 */ /* 0x000ee8000c1e1900 */
[----:B0-----:R-:W4:Y:S04]  /*2330*/  LDG.E R21, desc[UR6][R4.64+0xf8] ;  /* 0x0000f80604157981 */ /* 0x001f28000c1e1900 */
[----:B------:R-:W5:Y:S04]  /*2340*/  LDG.E R23, desc[UR6][R4.64+0xfc] ;  /* 0x0000fc0604177981 */ /* 0x000f68000c1e1900 */
[----:B------:R-:W5:Y:S04]  /*2350*/  LDG.E R20, desc[UR6][R4.64+0x3c] ;  /* 0x00003c0604147981 */ /* 0x000f68000c1e1900 */
[----:B------:R-:W5:Y:S04]  /*2360*/  LDG.E R18, desc[UR6][R4.64+0xbc] ;  /* 0x0000bc0604127981 */ /* 0x000f68000c1e1900 */
[----:B------:R-:W5:Y:S04]  /*2370*/  LDG.E R17, desc[UR6][R4.64+0x178] ;  /* 0x0001780604117981 */ /* 0x000f68000c1e1900 */
[----:B------:R-:W5:Y:S04]  /*2380*/  LDG.E R19, desc[UR6][R4.64+0x17c] ;  /* 0x00017c0604137981 */ /* 0x000f68000c1e1900 */
[----:B------:R-:W5:Y:S04]  /*2390*/  LDG.E R15, desc[UR6][R4.64+0x1f8] ;  /* 0x0001f806040f7981 */ /* 0x000f68000c1e1900 */
[----:B------:R-:W5:Y:S01]  /*23a0*/  LDG.E R10, desc[UR6][R4.64+0x13c] ;  /* 0x00013c06040a7981 */ /* 0x000f62000c1e1900 */
[----:B------:R-:W-:-:S03]  /*23b0*/  FMUL R29, R11, R16 ;  /* 0x000000100b1d7220 */ /* 0x000fc60000400000 */
[----:B------:R-:W5:Y:S01]  /*23c0*/  LDG.E R13, desc[UR6][R4.64+0x1fc] ;  /* 0x0001fc06040d7981 */ /* 0x000f62000c1e1900 */
[C---:B------:R-:W-:Y:S01]  /*23d0*/  FMUL R22, R0.reuse, R16 ;  /* 0x0000001000167220 */ /* 0x040fe20000400000 */
[-C--:B------:R-:W-:Y:S02]  /*23e0*/  FFMA R29, R0, R14.reuse, -R29 ;  /* 0x0000000e001d7223 */ /* 0x080fe4000000081d */
[----:B------:R-:W5:Y:S01]  /*23f0*/  LDG.E R2, desc[UR6][R4.64+0x1bc] ;  /* 0x0001bc0604027981 */ /* 0x000f62000c1e1900 */
[----:B------:R-:W-:-:S03]  /*2400*/  FFMA R0, R11, R14, R22 ;  /* 0x0000000e0b007223 */ /* 0x000fc60000000016 */
[----:B------:R-:W5:Y:S04]  /*2410*/  LDG.E R12, desc[UR6][R4.64+0x38] ;  /* 0x00003806040c7981 */ /* 0x000f68000c1e1900 */
[----:B------:R-:W5:Y:S04]  /*2420*/  LDG.E R8, desc[UR6][R4.64+0xb8] ;  /* 0x0000b80604087981 */ /* 0x000f68000c1e1900 */
[----:B------:R-:W5:Y:S04]  /*2430*/  LDG.E R22, desc[UR6][R4.64+0x1b8] ;  /* 0x0001b80604167981 */ /* 0x000f68000c1e1900 */
[----:B------:R-:W5:Y:S01]  /*2440*/  LDG.E R11, desc[UR6][R4.64+0x138] ;  /* 0x00013806040b7981 */ /* 0x000f62000c1e1900 */
[----:B------:R-:W-:Y:S01]  /*2450*/  FADD R0, R16, R0 ;  /* 0x0000000010007221 */ /* 0x000fe20000000000 */
[----:B------:R-:W-:-:S03]  /*2460*/  FADD R14, R14, R29 ;  /* 0x0000001d0e0e7221 */ /* 0x000fc60000000000 */
[C---:B--2---:R-:W-:Y:S01]  /*2470*/  FMUL R16, R0.reuse, R27 ;  /* 0x0000001b00107220 */ /* 0x044fe20000400000 */
[----:B---3--:R-:W-:-:S03]  /*2480*/  FMUL R29, R0, R25 ;  /* 0x00000019001d7220 */ /* 0x008fc60000400000 */
[----:B------:R-:W-:Y:S01]  /*2490*/  FFMA R25, R14, R25, -R16 ;  /* 0x000000190e197223 */ /* 0x000fe20000000810 */
[----:B----4-:R-:W-:Y:S01]  /*24a0*/  FMUL R16, R0, R21 ;  /* 0x0000001500107220 */ /* 0x010fe20000400000 */
[----:B------:R-:W-:-:S03]  /*24b0*/  FFMA R29, R14, R27, R29 ;  /* 0x0000001b0e1d7223 */ /* 0x000fc6000000001d */
[-C--:B-----5:R-:W-:Y:S01]  /*24c0*/  FFMA R16, R14, R23.reuse, R16 ;  /* 0x000000170e107223 */ /* 0x0a0fe20000000010 */
[----:B------:R-:W-:Y:S01]  /*24d0*/  FMUL R23, R0, R23 ;  /* 0x0000001700177220 */ /* 0x000fe20000400000 */
[C-C-:B------:R-:W-:Y:S01]  /*24e0*/  FADD R27, -R29.reuse, R20.reuse ;  /* 0x000000141d1b7221 */ /* 0x140fe20000000100 */
[----:B------:R-:W-:Y:S01]  /*24f0*/  FADD R29, R29, R20 ;  /* 0x000000141d1d7221 */ /* 0x000fe20000000000 */
[C-C-:B------:R-:W-:Y:S01]  /*2500*/  FADD R20, -R16.reuse, R18.reuse ;  /* 0x0000001210147221 */ /* 0x140fe20000000100 */
[----:B------:R-:W-:Y:S01]  /*2510*/  FADD R16, R16, R18 ;  /* 0x0000001210107221 */ /* 0x000fe20000000000 */
[----:B------:R-:W-:Y:S01]  /*2520*/  FMUL R18, R0, R17 ;  /* 0x0000001100127220 */ /* 0x000fe20000400000 */
[----:B------:R-:W-:-:S03]  /*2530*/  FFMA R21, R14, R21, -R23 ;  /* 0x000000150e157223 */ /* 0x000fc60000000817 */
[-C--:B------:R-:W-:Y:S01]  /*2540*/  FFMA R23, R14, R19.reuse, R18 ;  /* 0x000000130e177223 */ /* 0x080fe20000000012 */
[C---:B------:R-:W-:Y:S01]  /*2550*/  FMUL R19, R0.reuse, R19 ;  /* 0x0000001300137220 */ /* 0x040fe20000400000 */
[----:B------:R0:W-:Y:S01]  /*2560*/  STG.E desc[UR6][R4.64+0x7c], R27 ;  /* 0x00007c1b04007986 */ /* 0x0001e2000c101906 */
[----:B------:R-:W-:-:S03]  /*2570*/  FMUL R18, R0, R15 ;  /* 0x0000000f00127220 */ /* 0x000fc60000400000 */
[----:B------:R1:W-:Y:S01]  /*2580*/  STG.E desc[UR6][R4.64+0x3c], R29 ;  /* 0x00003c1d04007986 */ /* 0x0003e2000c101906 */
[C-C-:B0-----:R-:W-:Y:S01]  /*2590*/  FADD R27, -R23.reuse, R10.reuse ;  /* 0x0000000a171b7221 */ /* 0x141fe20000000100 */
[----:B------:R-:W-:Y:S01]  /*25a0*/  FADD R23, R23, R10 ;  /* 0x0000000a17177221 */ /* 0x000fe20000000000 */
[C---:B------:R-:W-:Y:S01]  /*25b0*/  FFMA R10, R14.reuse, R17, -R19 ;  /* 0x000000110e0a7223 */ /* 0x040fe20000000813 */
[-C--:B------:R-:W-:Y:S01]  /*25c0*/  FFMA R17, R14, R13.reuse, R18 ;  /* 0x0000000d0e117223 */ /* 0x080fe20000000012 */
[----:B------:R-:W-:-:S04]  /*25d0*/  FMUL R13, R0, R13 ;  /* 0x0000000d000d7220 */ /* 0x000fc80000400000 */
[----:B-1----:R-:W-:Y:S01]  /*25e0*/  FFMA R29, R14, R15, -R13 ;  /* 0x0000000f0e1d7223 */ /* 0x002fe2000000080d */
[----:B------:R0:W-:Y:S01]  /*25f0*/  STG.E desc[UR6][R4.64+0x13c], R23 ;  /* 0x00013c1704007986 */ /* 0x0001e2000c101906 */
[C-C-:B------:R-:W-:Y:S01]  /*2600*/  FADD R18, -R17.reuse, R2.reuse ;  /* 0x0000000211127221 */ /* 0x140fe20000000100 */
[----:B------:R-:W-:Y:S01]  /*2610*/  FADD R2, R17, R2 ;  /* 0x0000000211027221 */ /* 0x000fe20000000000 */
[----:B------:R-:W-:Y:S01]  /*2620*/  FADD R13, -R25, R12 ;  /* 0x0000000c190d7221 */ /* 0x000fe20000000100 */
[----:B------:R-:W-:Y:S01]  /*2630*/  FADD R15, -R21, R8 ;  /* 0x00000008150f7221 */ /* 0x000fe20000000100 */
[----:B------:R-:W-:Y:S01]  /*2640*/  FADD R25, R25, R12 ;  /* 0x0000000c19197221 */ /* 0x000fe20000000000 */
[----:B------:R-:W-:Y:S01]  /*2650*/  FADD R21, R21, R8 ;  /* 0x0000000815157221 */ /* 0x000fe20000000000 */
[C-C-:B------:R-:W-:Y:S01]  /*2660*/  FADD R17, -R10.reuse, R11.reuse ;  /* 0x0000000b0a117221 */ /* 0x140fe20000000100 */
[----:B------:R-:W-:Y:S01]  /*2670*/  FADD R19, R10, R11 ;  /* 0x0000000b0a137221 */ /* 0x000fe20000000000 */
[C-C-:B0-----:R-:W-:Y:S01]  /*2680*/  FADD R23, -R29.reuse, R22.reuse ;  /* 0x000000161d177221 */ /* 0x141fe20000000100 */
[----:B------:R-:W-:Y:S01]  /*2690*/  FADD R29, R29, R22 ;  /* 0x000000161d1d7221 */ /* 0x000fe20000000000 */
[----:B------:R0:W-:Y:S04]  /*26a0*/  STG.E desc[UR6][R4.64+0xfc], R20 ;  /* 0x0000fc1404007986 */ /* 0x0001e8000c101906 */
        /* <DEDUP_REMOVED lines=11> */
[----:B------:R0:W-:Y:S01]  /*2760*/  STG.E desc[UR6][R4.64+0x1b8], R29 ;  /* 0x0001b81d04007986 */ /* 0x0001e2000c101906 */
[----:B------:R-:W-:-:S07]  /*2770*/  HFMA2 R11, -RZ, RZ, 0, 8.523464202880859375e-06 ;  /* 0x0000008fff0b7431 */ /* 0x000fce00000001ff */
.L_x_18:
[----:B01----:R-:W-:-:S05]  /*2780*/  IMAD.WIDE.U32 R12, R11, 0x4, R4 ;  /* 0x000000040b0c7825 */ /* 0x003fca00078e0004 */
[----:B------:R-:W2:Y:S04]  /*2790*/  LDG.E R17, desc[UR6][R12.64+0x40] ;  /* 0x000040060c117981 */ /* 0x000ea8000c1e1900 */
[----:B------:R-:W3:Y:S04]  /*27a0*/  LDG.E R15, desc[UR6][R12.64+0x3c] ;  /* 0x00003c060c0f7981 */ /* 0x000ee8000c1e1900 */
[----:B------:R-:W4:Y:S04]  /*27b0*/  LDG.E R8, desc[UR6][R12.64+-0x4] ;  /* 0xfffffc060c087981 */ /* 0x000f28000c1e1900 */
[----:B------:R-:W5:Y:S01]  /*27c0*/  LDG.E R21, desc[UR6][R12.64] ;  /* 0x000000060c157981 */ /* 0x000f62000c1e1900 */
[C---:B--2---:R-:W-:Y:S01]  /*27d0*/  FMUL R19, R0.reuse, R17 ;  /* 0x0000001100137220 */ /* 0x044fe20000400000 */
[----:B---3--:R-:W-:-:S03]  /*27e0*/  FMUL R2, R0, R15 ;  /* 0x0000000f00027220 */ /* 0x008fc60000400000 */
[C---:B------:R-:W-:Y:S01]  /*27f0*/  FFMA R19, R14.reuse, R15, -R19 ;  /* 0x0000000f0e137223 */ /* 0x040fe20000000813 */
[----:B------:R-:W-:Y:S01]  /*2800*/  FFMA R2, R14, R17, R2 ;  /* 0x000000110e027223 */ /* 0x000fe20000000002 */
[----:B------:R-:W-:Y:S02]  /*2810*/  IADD3 R17, PT, PT, R11, 0x20, RZ ;  /* 0x000000200b117810 */ /* 0x000fe40007ffe0ff */
[C-C-:B----4-:R-:W-:Y:S01]  /*2820*/  FADD R15, -R19.reuse, R8.reuse ;  /* 0x00000008130f7221 */ /* 0x150fe20000000100 */
[----:B------:R-:W-:Y:S01]  /*2830*/  FADD R23, R19, R8 ;  /* 0x0000000813177221 */ /* 0x000fe20000000000 */
[C-C-:B-----5:R-:W-:Y:S01]  /*2840*/  FADD R19, -R2.reuse, R21.reuse ;  /* 0x0000001502137221 */ /* 0x160fe20000000100 */
[----:B------:R-:W-:Y:S01]  /*2850*/  FADD R21, R2, R21 ;  /* 0x0000001502157221 */ /* 0x000fe20000000000 */
[----:B------:R-:W-:Y:S01]  /*2860*/  IMAD.WIDE.U32 R16, R17, 0x4, R4 ;  /* 0x0000000411107825 */ /* 0x000fe200078e0004 */
[----:B------:R-:W-:Y:S04]  /*2870*/  STG.E desc[UR6][R12.64+0x3c], R15 ;  /* 0x00003c0f0c007986 */ /* 0x000fe8000c101906 */
[----:B------:R0:W-:Y:S04]  /*2880*/  STG.E desc[UR6][R12.64+-0x4], R23 ;  /* 0xfffffc170c007986 */ /* 0x0001e8000c101906 */
[----:B------:R-:W-:Y:S04]  /*2890*/  STG.E desc[UR6][R12.64+0x40], R19 ;  /* 0x000040130c007986 */ /* 0x000fe8000c101906 */
[----:B------:R1:W-:Y:S04]  /*28a0*/  STG.E desc[UR6][R12.64], R21 ;  /* 0x000000150c007986 */ /* 0x0003e8000c101906 */
[----:B------:R-:W2:Y:S04]  /*28b0*/  LDG.E R27, desc[UR6][R16.64+0x40] ;  /* 0x00004006101b7981 */ /* 0x000ea8000c1e1900 */
[----:B------:R-:W3:Y:S04]  /*28c0*/  LDG.E R25, desc[UR6][R16.64+0x3c] ;  /* 0x00003c0610197981 */ /* 0x000ee8000c1e1900 */
[----:B------:R-:W4:Y:S04]  /*28d0*/  LDG.E R8, desc[UR6][R16.64+-0x4] ;  /* 0xfffffc0610087981 */ /* 0x000f28000c1e1900 */
[----:B------:R-:W5:Y:S01]  /*28e0*/  LDG.E R10, desc[UR6][R16.64] ;  /* 0x00000006100a7981 */ /* 0x000f62000c1e1900 */
[----:B0-----:R-:W-:-:S05]  /*28f0*/  IADD3 R23, PT, PT, R11, 0x40, RZ ;  /* 0x000000400b177810 */ /* 0x001fca0007ffe0ff */
[----:B-1----:R-:W-:-:S04]  /*2900*/  IMAD.WIDE.U32 R12, R23, 0x4, R4 ;  /* 0x00000004170c7825 */ /* 0x002fc800078e0004 */
[C---:B--2---:R-:W-:Y:S01]  /*2910*/  FMUL R29, R0.reuse, R27 ;  /* 0x0000001b001d7220 */ /* 0x044fe20000400000 */
[----:B---3--:R-:W-:-:S03]  /*2920*/  FMUL R2, R0, R25 ;  /* 0x0000001900027220 */ /* 0x008fc60000400000 */
[C---:B------:R-:W-:Y:S01]  /*2930*/  FFMA R29, R14.reuse, R25, -R29 ;  /* 0x000000190e1d7223 */ /* 0x040fe2000000081d */
[----:B------:R-:W-:-:S03]  /*2940*/  FFMA R2, R14, R27, R2 ;  /* 0x0000001b0e027223 */ /* 0x000fc60000000002 */
[C-C-:B----4-:R-:W-:Y:S01]  /*2950*/  FADD R15, -R29.reuse, R8.reuse ;  /* 0x000000081d0f7221 */ /* 0x150fe20000000100 */
[----:B------:R-:W-:Y:S01]  /*2960*/  FADD R29, R29, R8 ;  /* 0x000000081d1d7221 */ /* 0x000fe20000000000 */
[C-C-:B-----5:R-:W-:Y:S01]  /*2970*/  FADD R19, -R2.reuse, R10.reuse ;  /* 0x0000000a02137221 */ /* 0x160fe20000000100 */
[----:B------:R-:W-:Y:S02]  /*2980*/  FADD R21, R2, R10 ;  /* 0x0000000a02157221 */ /* 0x000fe40000000000 */
[----:B------:R0:W-:Y:S04]  /*2990*/  STG.E desc[UR6][R16.64+0x3c], R15 ;  /* 0x00003c0f10007986 */ /* 0x0001e8000c101906 */
[----:B------:R-:W-:Y:S04]  /*29a0*/  STG.E desc[UR6][R16.64+-0x4], R29 ;  /* 0xfffffc1d10007986 */ /* 0x000fe8000c101906 */
[----:B------:R-:W-:Y:S04]  /*29b0*/  STG.E desc[UR6][R16.64+0x40], R19 ;  /* 0x0000401310007986 */ /* 0x000fe8000c101906 */
[----:B------:R1:W-:Y:S04]  /*29c0*/  STG.E desc[UR6][R16.64], R21 ;  /* 0x0000001510007986 */ /* 0x0003e8000c101906 */
[----:B------:R-:W2:Y:S04]  /*29d0*/  LDG.E R25, desc[UR6][R12.64+0x40] ;  /* 0x000040060c197981 */ /* 0x000ea8000c1e1900 */
[----:B------:R-:W3:Y:S04]  /*29e0*/  LDG.E R23, desc[UR6][R12.64+0x3c] ;  /* 0x00003c060c177981 */ /* 0x000ee8000c1e1900 */
[----:B------:R-:W0:Y:S04]  /*29f0*/  LDG.E R8, desc[UR6][R12.64+-0x4] ;  /* 0xfffffc060c087981 */ /* 0x000e28000c1e1900 */
[----:B------:R-:W4:Y:S01]  /*2a00*/  LDG.E R10, desc[UR6][R12.64] ;  /* 0x000000060c0a7981 */ /* 0x000f22000c1e1900 */
[C---:B--2---:R-:W-:Y:S01]  /*2a10*/  FMUL R27, R0.reuse, R25 ;  /* 0x00000019001b7220 */ /* 0x044fe20000400000 */
[----:B---3--:R-:W-:-:S03]  /*2a20*/  FMUL R2, R0, R23 ;  /* 0x0000001700027220 */ /* 0x008fc60000400000 */
[C---:B------:R-:W-:Y:S01]  /*2a30*/  FFMA R27, R14.reuse, R23, -R27 ;  /* 0x000000170e1b7223 */ /* 0x040fe2000000081b */
[----:B------:R-:W-:Y:S01]  /*2a40*/  IADD3 R23, PT, PT, R11, 0x60, RZ ;  /* 0x000000600b177810 */ /* 0x000fe20007ffe0ff */
[----:B------:R-:W-:Y:S02]  /*2a50*/  FFMA R2, R14, R25, R2 ;  /* 0x000000190e027223 */ /* 0x000fe40000000002 */
[C-C-:B0-----:R-:W-:Y:S01]  /*2a60*/  FADD R15, -R27.reuse, R8.reuse ;  /* 0x000000081b0f7221 */ /* 0x141fe20000000100 */
[----:B------:R-:W-:Y:S01]  /*2a70*/  FADD R27, R27, R8 ;  /* 0x000000081b1b7221 */ /* 0x000fe20000000000 */
[----:B-1----:R-:W-:-:S04]  /*2a80*/  IMAD.WIDE.U32 R16, R23, 0x4, R4 ;  /* 0x0000000417107825 */ /* 0x002fc800078e0004 */
[C-C-:B----4-:R-:W-:Y:S01]  /*2a90*/  FADD R19, -R2.reuse, R10.reuse ;  /* 0x0000000a02137221 */ /* 0x150fe20000000100 */
[----:B------:R-:W-:Y:S01]  /*2aa0*/  FADD R21, R2, R10 ;  /* 0x0000000a02157221 */ /* 0x000fe20000000000 */
        /* <DEDUP_REMOVED lines=74> */
[----:B------:R1:W-:Y:S04]  /*2f50*/  STG.E desc[UR6][R12.64+0x40], R19 ;  /* 0x000040130c007986 */ /* 0x0003e8000c101906 */
[----:B------:R2:W-:Y:S04]  /*2f60*/  STG.E desc[UR6][R12.64], R21 ;  /* 0x000000150c007986 */ /* 0x0005e8000c101906 */
[----:B------:R-:W3:Y:S04]  /*2f70*/  LDG.E R25, desc[UR6][R16.64+0x40] ;  /* 0x0000400610197981 */ /* 0x000ee8000c1e1900 */
[----:B------:R-:W4:Y:S04]  /*2f80*/  LDG.E R23, desc[UR6][R16.64+0x3c] ;  /* 0x00003c0610177981 */ /* 0x000f28000c1e1900 */
[----:B------:R-:W0:Y:S04]  /*2f90*/  LDG.E R8, desc[UR6][R16.64+-0x4] ;  /* 0xfffffc0610087981 */ /* 0x000e28000c1e1900 */
[----:B------:R-:W2:Y:S01]  /*2fa0*/  LDG.E R10, desc[UR6][R16.64] ;  /* 0x00000006100a7981 */ /* 0x000ea2000c1e1900 */
[C---:B---3--:R-:W-:Y:S01]  /*2fb0*/  FMUL R29, R0.reuse, R25 ;  /* 0x00000019001d7220 */ /* 0x048fe20000400000 */
[----:B----4-:R-:W-:-:S03]  /*2fc0*/  FMUL R2, R0, R23 ;  /* 0x0000001700027220 */ /* 0x010fc60000400000 */
[C---:B------:R-:W-:Y:S01]  /*2fd0*/  FFMA R29, R14.reuse, R23, -R29 ;  /* 0x000000170e1d7223 */ /* 0x040fe2000000081d */
[----:B------:R-:W-:Y:S01]  /*2fe0*/  IADD3 R23, PT, PT, R11, 0x100, RZ ;  /* 0x000001000b177810 */ /* 0x000fe20007ffe0ff */
[----:B------:R-:W-:Y:S02]  /*2ff0*/  FFMA R2, R14, R25, R2 ;  /* 0x000000190e027223 */ /* 0x000fe40000000002 */
[C-C-:B0-----:R-:W-:Y:S01]  /*3000*/  FADD R15, -R29.reuse, R8.reuse ;  /* 0x000000081d0f7221 */ /* 0x141fe20000000100 */
[----:B------:R-:W-:Y:S01]  /*3010*/  FADD R29, R29, R8 ;  /* 0x000000081d1d7221 */ /* 0x000fe20000000000 */
[----:B-1----:R-:W-:-:S04]  /*3020*/  IMAD.WIDE.U32 R18, R23, 0x4, R4 ;  /* 0x0000000417127825 */ /* 0x002fc800078e0004 */
[C-C-:B--2---:R-:W-:Y:S01]  /*3030*/  FADD R13, -R2.reuse, R10.reuse ;  /* 0x0000000a020d7221 */ /* 0x144fe20000000100 */
[----:B------:R-:W-:Y:S01]  /*3040*/  FADD R21, R2, R10 ;  /* 0x0000000a02157221 */ /* 0x000fe20000000000 */
[----:B------:R0:W-:Y:S04]  /*3050*/  STG.E desc[UR6][R16.64+0x3c], R15 ;  /* 0x00003c0f10007986 */ /* 0x0001e8000c101906 */
[----:B------:R-:W-:Y:S04]  /*3060*/  STG.E desc[UR6][R16.64+-0x4], R29 ;  /* 0xfffffc1d10007986 */ /* 0x000fe8000c101906 */
[----:B------:R1:W-:Y:S04]  /*3070*/  STG.E desc[UR6][R16.64+0x40], R13 ;  /* 0x0000400d10007986 */ /* 0x0003e8000c101906 */
[----:B------:R2:W-:Y:S04]  /*3080*/  STG.E desc[UR6][R16.64], R21 ;  /* 0x0000001510007986 */ /* 0x0005e8000c101906 */
[----:B------:R-:W3:Y:S04]  /*3090*/  LDG.E R25, desc[UR6][R18.64+0x40] ;  /* 0x0000400612197981 */ /* 0x000ee8000c1e1900 */
[----:B------:R-:W4:Y:S04]  /*30a0*/  LDG.E R23, desc[UR6][R18.64+0x3c] ;  /* 0x00003c0612177981 */ /* 0x000f28000c1e1900 */
[----:B------:R-:W5:Y:S04]  /*30b0*/  LDG.E R8, desc[UR6][R18.64+-0x4] ;  /* 0xfffffc0612087981 */ /* 0x000f68000c1e1900 */
[----:B------:R-:W2:Y:S01]  /*30c0*/  LDG.E R10, desc[UR6][R18.64] ;  /* 0x00000006120a7981 */ /* 0x000ea2000c1e1900 */
[----:B0-----:R-:W-:-:S05]  /*30d0*/  IADD3 R15, PT, PT, R11, 0x120, RZ ;  /* 0x000001200b0f7810 */ /* 0x001fca0007ffe0ff */
[----:B-1----:R-:W-:-:S04]  /*30e0*/  IMAD.WIDE.U32 R12, R15, 0x4, R4 ;  /* 0x000000040f0c7825 */ /* 0x002fc800078e0004 */
[C---:B---3--:R-:W-:Y:S01]  /*30f0*/  FMUL R27, R0.reuse, R25 ;  /* 0x00000019001b7220 */ /* 0x048fe20000400000 */
[----:B----4-:R-:W-:-:S03]  /*3100*/  FMUL R2, R0, R23 ;  /* 0x0000001700027220 */ /* 0x010fc60000400000 */
[C---:B------:R-:W-:Y:S01]  /*3110*/  FFMA R27, R14.reuse, R23, -R27 ;  /* 0x000000170e1b7223 */ /* 0x040fe2000000081b */
[----:B------:R-:W-:-:S03]  /*3120*/  FFMA R2, R14, R25, R2 ;  /* 0x000000190e027223 */ /* 0x000fc60000000002 */
[C-C-:B-----5:R-:W-:Y:S01]  /*3130*/  FADD R25, -R27.reuse, R8.reuse ;  /* 0x000000081b197221 */ /* 0x160fe20000000100 */
[----:B------:R-:W-:Y:S01]  /*3140*/  FADD R29, R27, R8 ;  /* 0x000000081b1d7221 */ /* 0x000fe20000000000 */
[C-C-:B--2---:R-:W-:Y:S01]  /*3150*/  FADD R27, -R2.reuse, R10.reuse ;  /* 0x0000000a021b7221 */ /* 0x144fe20000000100 */
[----:B------:R-:W-:Y:S02]  /*3160*/  FADD R10, R2, R10 ;  /* 0x0000000a020a7221 */ /* 0x000fe40000000000 */
[----:B------:R1:W-:Y:S04]  /*3170*/  STG.E desc[UR6][R18.64+0x3c], R25 ;  /* 0x00003c1912007986 */ /* 0x0003e8000c101906 */
[----:B------:R1:W-:Y:S04]  /*3180*/  STG.E desc[UR6][R18.64+-0x4], R29 ;  /* 0xfffffc1d12007986 */ /* 0x0003e8000c101906 */
[----:B------:R1:W-:Y:S04]  /*3190*/  STG.E desc[UR6][R18.64+0x40], R27 ;  /* 0x0000401b12007986 */ /* 0x0003e8000c101906 */
[----:B------:R1:W-:Y:S04]  /*31a0*/  STG.E desc[UR6][R18.64], R10 ;  /* 0x0000000a12007986 */ /* 0x0003e8000c101906 */
[----:B------:R-:W2:Y:S04]  /*31b0*/  LDG.E R17, desc[UR6][R12.64+0x40] ;  /* 0x000040060c117981 */ /* 0x000ea8000c1e1900 */
[----:B------:R-:W3:Y:S04]  /*31c0*/  LDG.E R15, desc[UR6][R12.64+0x3c] ;  /* 0x00003c060c0f7981 */ /* 0x000ee8000c1e1900 */
[----:B------:R-:W4:Y:S04]  /*31d0*/  LDG.E R8, desc[UR6][R12.64+-0x4] ;  /* 0xfffffc060c087981 */ /* 0x000f28000c1e1900 */
[----:B------:R-:W5:Y:S01]  /*31e0*/  LDG.E R23, desc[UR6][R12.64] ;  /* 0x000000060c177981 */ /* 0x000f62000c1e1900 */
[----:B------:R-:W-:-:S04]  /*31f0*/  IADD3 R11, PT, PT, R11, 0x140, RZ ;  /* 0x000001400b0b7810 */ /* 0x000fc80007ffe0ff */
[----:B------:R-:W-:Y:S01]  /*3200*/  ISETP.GE.U32.AND P0, PT, R11, 0x801, PT ;  /* 0x000008010b00780c */ /* 0x000fe20003f06070 */
        /* <DEDUP_REMOVED lines=12> */
[----:B------:R-:W-:Y:S05]  /*32d0*/  @!P0 BRA `(.L_x_18) ;  /* 0xfffffff400288947 */ /* 0x000fea000383ffff */
[----:B-1----:R-:W-:Y:S01]  /*32e0*/  HFMA2 R13, -RZ, RZ, 1.9306640625, 0.01168060302734375 ;  /* 0x3fb921fbff0d7431 */ /* 0x002fe200000001ff */
[----:B------:R-:W-:Y:S01]  /*32f0*/  MOV R12, 0x60000000 ;  /* 0x60000000000c7802 */ /* 0x000fe20000000f00 */
[----:B------:R-:W-:Y:S01]  /*3300*/  UMOV UR4, 0x60000000 ;  /* 0x6000000000047882 */ /* 0x000fe20000000000 */
[----:B------:R-:W-:Y:S01]  /*3310*/  UMOV UR5, 0x3fb921fb ;  /* 0x3fb921fb00057882 */ /* 0x000fe20000000000 */
[----:B------:R-:W-:-:S03]  /*3320*/  MOV R0, 0x3d1de9e7 ;  /* 0x3d1de9e700007802 */ /* 0x000fc60000000f00 */
[----:B------:R-:W-:Y:S02]  /*3330*/  DMUL R10, R12, UR4 ;  /* 0x000000040c0a7c28 */ /* 0x000fe40008000000 */
[-C--:B------:R-:W-:Y:S01]  /*3340*/  FFMA R9, -R9, R0.reuse, 0.0083327032625675201416 ;  /* 0x3c0885e409097423 */ /* 0x080fe20000000100 */
[----:B------:R-:W-:Y:S01]  /*3350*/  FFMA R8, R0, -0.19634954631328582764, RZ ;  /* 0xbe490fdb00087823 */ /* 0x000fe200000000ff */
[----:B------:R-:W-:Y:S02]  /*3360*/  UMOV UR4, 0x1 ;  /* 0x0000000100047882 */ /* 0x000fe40000000000 */
[----:B------:R-:W-:Y:S02]  /*3370*/  FFMA R9, R9, R0, -0.16666662693023681641 ;  /* 0xbe2aaaa809097423 */ /* 0x000fe40000000000 */
[----:B------:R-:W-:Y:S02]  /*3380*/  DFMA R6, R10, UR8, -R6 ;  /* 0x000000080a067c2b */ /* 0x000fe40008000806 */
[----:B------:R-:W-:Y:S01]  /*3390*/  FFMA R8, R8, R9, -0.19634954631328582764 ;  /* 0xbe490fdb08087423 */ /* 0x000fe20000000009 */
[----:B------:R-:W-:-:S05]  /*33a0*/  HFMA2 R9, -RZ, RZ, 0, 0 ;  /* 0x00000000ff097431 */ /* 0x000fca00000001ff */
[----:B------:R-:W-:-:S08]  /*33b0*/  DFMA R6, R10, R6, UR10 ;  /* 0x0000000a0a067e2b */ /* 0x000fd00008000006 */
[----:B------:R-:W-:-:S08]  /*33c0*/  DFMA R6, R10, R6, -UR12 ;  /* 0x8000000c0a067e2b */ /* 0x000fd00008000006 */
[----:B------:R-:W-:-:S08]  /*33d0*/  DFMA R6, R10, R6, UR14 ;  /* 0x0000000e0a067e2b */ /* 0x000fd00008000006 */
[----:B------:R-:W-:-:S08]  /*33e0*/  DFMA R6, R10, R6, -UR16 ;  /* 0x800000100a067e2b */ /* 0x000fd00008000006 */
[----:B------:R-:W-:-:S08]  /*33f0*/  DFMA R6, R10, R6, RZ ;  /* 0x000000060a06722b */ /* 0x000fd000000000ff */
[----:B------:R-:W-:-:S10]  /*3400*/  DFMA R6, R6, -R12, -R12 ;  /* 0x8000000c0606722b */ /* 0x000fd4000000080c */
[----:B------:R-:W0:Y:S08]  /*3410*/  F2F.F32.F64 R6, R6 ;  /* 0x0000000600067310 */ /* 0x000e300000301000 */
[----:B0-----:R-:W0:Y:S02]  /*3420*/  F2F.F64.F32 R10, R6 ;  /* 0x00000006000a7310 */ /* 0x001e240000201800 */
[----:B0-----:R-:W-:-:S08]  /*3430*/  DMUL R12, R10, -2 ;  /* 0xc00000000a0c7828 */ /* 0x001fd00000000000 */
[----:B------:R-:W-:Y:S01]  /*3440*/  DMUL R12, R10, R12 ;  /* 0x0000000c0a0c7228 */ /* 0x000fe20000000000 */
[----:B------:R-:W-:-:S05]  /*3450*/  MOV R11, 0x3f800000 ;  /* 0x3f800000000b7802 */ /* 0x000fca0000000f00 */
[----:B------:R0:W1:Y:S05]  /*3460*/  F2F.F32.F64 R2, R12 ;  /* 0x0000000c00027310 */ /* 0x00006a0000301000 */
.L_x_20:
[----:B0-----:R-:W-:-:S07]  /*3470*/  MOV R13, UR4 ;  /* 0x00000004000d7c02 */ /* 0x001fce0008000f00 */
.L_x_19:
[----:B0-----:R-:W-:-:S05]  /*3480*/  IMAD.WIDE.U32 R6, R13, 0x4, R4 ;  /* 0x000000040d067825 */ /* 0x001fca00078e0004 */
[----:B------:R-:W2:Y:S04]  /*3490*/  LDG.E R10, desc[UR6][R6.64+0x80] ;  /* 0x00008006060a7981 */ /* 0x000ea8000c1e1900 */
[----:B------:R-:W3:Y:S04]  /*34a0*/  LDG.E R0, desc[UR6][R6.64+0x7c] ;  /* 0x00007c0606007981 */ /* 0x000ee8000c1e1900 */
[----:B------:R-:W4:Y:S04]  /*34b0*/  LDG.E R12, desc[UR6][R6.64+-0x4] ;  /* 0xfffffc06060c7981 */ /* 0x000f28000c1e1900 */
[----:B------:R-:W5:Y:S01]  /*34c0*/  LDG.E R14, desc[UR6][R6.64] ;  /* 0x00000006060e7981 */ /* 0x000f62000c1e1900 */
[----:B------:R-:W-:-:S02]  /*34d0*/  ISETP.GE.U32.AND P0, PT, R13, 0x7c1, PT ;  /* 0x000007c10d00780c */ /* 0x000fc40003f06070 */
[----:B------:R-:W-:Y:S01]  /*34e0*/  IADD3 R13, PT, PT, R13, 0x40, RZ ;  /* 0x000000400d0d7810 */ /* 0x000fe20007ffe0ff */
[-C--:B--2---:R-:W-:Y:S01]  /*34f0*/  FMUL R15, R10, R9.reuse ;  /* 0x000000090a0f7220 */ /* 0x084fe20000400000 */
[----:B---3--:R-:W-:-:S03]  /*3500*/  FMUL R17, R0, R9 ;  /* 0x0000000900117220 */ /* 0x008fc60000400000 */
[-C--:B------:R-:W-:Y:S01]  /*3510*/  FFMA R15, R0, R11.reuse, -R15 ;  /* 0x0000000b000f7223 */ /* 0x080fe2000000080f */
        /* <DEDUP_REMOVED lines=10> */
[----:B------:R-:W-:Y:S01]  /*35c0*/  UIADD3 UR4, UPT, UPT, UR4, 0x2, URZ ;  /* 0x0000000204047890 */ /* 0x000fe2000fffe0ff */
[-C--:B0-----:R-:W-:Y:S01]  /*35d0*/  FMUL R7, R8, R9.reuse ;  /* 0x0000000908077220 */ /* 0x081fe20000400000 */
[C---:B-1----:R-:W-:Y:S02]  /*35e0*/  FMUL R13, R2.reuse, R9 ;  /* 0x00000009020d7220 */ /* 0x042fe40000400000 */
[----:B------:R-:W-:Y:S01]  /*35f0*/  UISETP.GE.U32.AND UP0, UPT, UR4, 0x20, UPT ;  /* 0x000000200400788c */ /* 0x000fe2000bf06070 */
[-C--:B------:R-:W-:Y:S01]  /*3600*/  FFMA R0, R2, R11.reuse, -R7 ;  /* 0x0000000b02007223 */ /* 0x080fe20000000807 */
[----:B------:R-:W-:-:S03]  /*3610*/  FFMA R6, R8, R11, R13 ;  /* 0x0000000b08067223 */ /* 0x000fc6000000000d */
[----:B------:R-:W-:Y:S01]  /*3620*/  FADD R11, R0, R11 ;  /* 0x0000000b000b7221 */ /* 0x000fe20000000000 */
[----:B------:R-:W-:-:S03]  /*3630*/  FADD R9, R6, R9 ;  /* 0x0000000906097221 */ /* 0x000fc60000000000 */
[----:B------:R-:W-:Y:S05]  /*3640*/  BRA.U !UP0, `(.L_x_20) ;  /* 0xfffffffd08887547 */ /* 0x000fea000b83ffff */
[----:B------:R-:W-:Y:S01]  /*3650*/  HFMA2 R10, -RZ, RZ, 512, 0 ;  /* 0x60000000ff0a7431 */ /* 0x000fe200000001ff */
[----:B------:R-:W-:Y:S01]  /*3660*/  MOV R11, 0x3fa921fb ;  /* 0x3fa921fb000b7802 */ /* 0x000fe20000000f00 */
[----:B------:R-:W-:Y:S01]  /*3670*/  UMOV UR4, 0x60000000 ;  /* 0x6000000000047882 */ /* 0x000fe20000000000 */
[----:B------:R-:W-:Y:S01]  /*3680*/  UMOV UR5, 0x3fa921fb ;  /* 0x3fa921fb00057882 */ /* 0x000fe20000000000 */
[----:B------:R-:W-:Y:S01]  /*3690*/  HFMA2 R9, -RZ, RZ, 1.587890625, -1521 ;  /* 0x3e5ae5f1ff097431 */ /* 0x000fe200000001ff */
[----:B------:R-:W-:Y:S01]  /*36a0*/  MOV R8, 0x2cb0d246 ;  /* 0x2cb0d24600087802 */ /* 0x000fe20000000f00 */
[----:B------:R-:W-:Y:S01]  /*36b0*/  HFMA2 R13, -RZ, RZ, 0.66259765625, 2.662109375 ;  /* 0x394d4153ff0d7431 */ /* 0x000fe200000001ff */
[----:B------:R-:W-:Y:S01]  /*36c0*/  MOV R0, 0x3c1de9e7 ;  /* 0x3c1de9e700007802 */ /* 0x000fe20000000f00 */
[----:B------:R-:W-:Y:S01]  /*36d0*/  DMUL R6, R10, UR4 ;  /* 0x000000040a067c28 */ /* 0x000fe20008000000 */
[----:B------:R-:W-:Y:S01]  /*36e0*/  UMOV UR4, 0xf9785eba ;  /* 0xf9785eba00047882 */ /* 0x000fe20000000000 */
[----:B------:R-:W-:-:S06]  /*36f0*/  UMOV UR5, 0x3de5db65 ;  /* 0x3de5db6500057882 */ /* 0x000fcc0000000000 */
[----:B------:R-:W-:Y:S01]  /*3700*/  DFMA R8, R6, UR4, -R8 ;  /* 0x0000000406087c2b */ /* 0x000fe20008000808 */
[----:B------:R-:W-:Y:S01]  /*3710*/  UMOV UR4, 0x69ace392 ;  /* 0x69ace39200047882 */ /* 0x000fe20000000000 */
[----:B------:R-:W-:Y:S01]  /*3720*/  UMOV UR5, 0x3ec71de3 ;  /* 0x3ec71de300057882 */ /* 0x000fe20000000000 */
[----:B------:R-:W-:-:S05]  /*3730*/  FFMA R13, -R13, R0, 0.0083327032625675201416 ;  /* 0x3c0885e40d0d7423 */ /* 0x000fca0000000100 */
[----:B------:R-:W-:Y:S01]  /*3740*/  DFMA R8, R6, R8, UR4 ;  /* 0x0000000406087e2b */ /* 0x000fe20008000008 */
[----:B------:R-:W-:Y:S01]  /*3750*/  UMOV UR4, 0x19db62a1 ;  /* 0x19db62a100047882 */ /* 0x000fe20000000000 */
[----:B------:R-:W-:-:S06]  /*3760*/  UMOV UR5, 0x3f2a01a0 ;  /* 0x3f2a01a000057882 */ /* 0x000fcc0000000000 */
[----:B------:R-:W-:Y:S01]  /*3770*/  DFMA R8, R6, R8, -UR4 ;  /* 0x8000000406087e2b */ /* 0x000fe20008000008 */
[----:B------:R-:W-:Y:S01]  /*3780*/  UMOV UR4, 0x11110818 ;  /* 0x1111081800047882 */ /* 0x000fe20000000000 */
[----:B------:R-:W-:-:S06]  /*3790*/  UMOV UR5, 0x3f811111 ;  /* 0x3f81111100057882 */ /* 0x000fcc0000000000 */
[----:B------:R-:W-:Y:S01]  /*37a0*/  DFMA R8, R6, R8, UR4 ;  /* 0x0000000406087e2b */ /* 0x000fe20008000008 */
[----:B------:R-:W-:Y:S01]  /*37b0*/  UMOV UR4, 0x55555554 ;  /* 0x5555555400047882 */ /* 0x000fe20000000000 */
[----:B------:R-:W-:-:S06]  /*37c0*/  UMOV UR5, 0x3fc55555 ;  /* 0x3fc5555500057882 */ /* 0x000fcc0000000000 */
[----:B------:R-:W-:Y:S01]  /*37d0*/  DFMA R8, R6, R8, -UR4 ;  /* 0x8000000406087e2b */ /* 0x000fe20008000008 */
[----:B------:R-:W-:-:S07]  /*37e0*/  UMOV UR4, 0x1 ;  /* 0x0000000100047882 */ /* 0x000fce0000000000 */
[----:B------:R-:W-:-:S08]  /*37f0*/  DFMA R8, R6, R8, RZ ;  /* 0x000000080608722b */ /* 0x000fd000000000ff */
[----:B------:R-:W-:-:S06]  /*3800*/  DFMA R8, R8, -R10, -R10 ;  /* 0x8000000a0808722b */ /* 0x000fcc000000080a */
[----:B------:R0:W1:Y:S02]  /*3810*/  F2F.F32.F64 R6, R8 ;  /* 0x0000000800067310 */ /* 0x0000640000301000 */
[----:B0-----:R-:W-:-:S06]  /*3820*/  HFMA2 R9, -RZ, RZ, 0, 0 ;  /* 0x00000000ff097431 */ /* 0x001fcc00000001ff */
[----:B-1----:R-:W0:Y:S02]  /*3830*/  F2F.F64.F32 R6, R6 ;  /* 0x0000000600067310 */ /* 0x002e240000201800 */
[----:B0-----:R-:W-:-:S08]  /*3840*/  DMUL R10, R6, -2 ;  /* 0xc0000000060a7828 */ /* 0x001fd00000000000 */
[----:B------:R-:W-:Y:S01]  /*3850*/  DMUL R10, R6, R10 ;  /* 0x0000000a060a7228 */ /* 0x000fe20000000000 */
[----:B------:R-:W-:Y:S01]  /*3860*/  FFMA R7, R0, -0.098174773156642913818, RZ ;  /* 0xbdc90fdb00077823 */ /* 0x000fe200000000ff */
[----:B------:R-:W-:Y:S01]  /*3870*/  FFMA R0, R13, R0, -0.16666662693023681641 ;  /* 0xbe2aaaa80d007423 */ /* 0x000fe20000000000 */
[----:B------:R-:W-:-:S03]  /*3880*/  MOV R13, 0x3f800000 ;  /* 0x3f800000000d7802 */ /* 0x000fc60000000f00 */
[----:B------:R0:W1:Y:S01]  /*3890*/  F2F.F32.F64 R2, R10 ;  /* 0x0000000a00027310 */ /* 0x0000620000301000 */
[----:B------:R-:W-:-:S07]  /*38a0*/  FFMA R0, R7, R0, -0.098174773156642913818 ;  /* 0xbdc90fdb07007423 */ /* 0x000fce0000000000 */
.L_x_22:
[----:B0-----:R-:W-:-:S07]  /*38b0*/  MOV R11, UR4 ;  /* 0x00000004000b7c02 */ /* 0x001fce0008000f00 */
.L_x_21:
        /* <DEDUP_REMOVED lines=62> */
[----:B------:R-:W-:Y:S01]  /*3ca0*/  FFMA R7, R0, -0.049087386578321456909, RZ ;  /* 0xbd490fdb00077823 */ /* 0x000fe200000000ff */
[----:B------:R-:W-:Y:S01]  /*3cb0*/  FFMA R0, R13, R0, -0.16666662693023681641 ;  /* 0xbe2aaaa80d007423 */ /* 0x000fe20000000000 */
[----:B------:R-:W-:-:S03]  /*3cc0*/  MOV R13, 0x3f800000 ;  /* 0x3f800000000d7802 */ /* 0x000fc60000000f00 */
[----:B------:R0:W1:Y:S01]  /*3cd0*/  F2F.F32.F64 R2, R10 ;  /* 0x0000000a00027310 */ /* 0x0000620000301000 */
[----:B------:R-:W-:-:S07]  /*3ce0*/  FFMA R0, R7, R0, -0.049087386578321456909 ;  /* 0xbd490fdb07007423 */ /* 0x000fce0000000000 */
.L_x_24:
[----:B0-----:R-:W-:-:S07]  /*3cf0*/  MOV R11, UR4 ;  /* 0x00000004000b7c02 */ /* 0x001fce0008000f00 */
.L_x_23:
        /* <DEDUP_REMOVED lines=62> */
[----:B------:R-:W-:Y:S01]  /*40e0*/  FFMA R7, R0, -0.024543693289160728455, RZ ;  /* 0xbcc90fdb00077823 */ /* 0x000fe200000000ff */
[----:B------:R-:W-:Y:S01]  /*40f0*/  FFMA R0, R13, R0, -0.16666662693023681641 ;  /* 0xbe2aaaa80d007423 */ /* 0x000fe20000000000 */
[----:B------:R-:W-:-:S03]  /*4100*/  MOV R13, 0x3f800000 ;  /* 0x3f800000000d7802 */ /* 0x000fc60000000f00 */
[----:B------:R0:W1:Y:S01]  /*4110*/  F2F.F32.F64 R2, R10 ;  /* 0x0000000a00027310 */ /* 0x0000620000301000 */
[----:B------:R-:W-:-:S07]  /*4120*/  FFMA R0, R7, R0, -0.024543693289160728455 ;  /* 0xbcc90fdb07007423 */ /* 0x000fce0000000000 */
.L_x_26:
[----:B0-----:R-:W-:-:S07]  /*4130*/  MOV R11, UR4 ;  /* 0x00000004000b7c02 */ /* 0x001fce0008000f00 */
.L_x_25:
        /* <DEDUP_REMOVED lines=42> */
[----:B------:R-:W-:-:S06]  /*43e0*/  UMOV UR5, 0x3ec71de3 ;  /* 0x3ec71de300057882 */ /* 0x000fcc0000000000 */
        /* <DEDUP_REMOVED lines=9> */
[----:B------:R-:W-:-:S08]  /*4480*/  DFMA R8, R6, R8, -UR4 ;  /* 0x8000000406087e2b */ /* 0x000fd00008000008 */
[----:B------:R-:W-:-:S08]  /*4490*/  DFMA R8, R6, R8, RZ ;  /* 0x000000080608722b */ /* 0x000fd000000000ff */
[----:B------:R-:W-:-:S10]  /*44a0*/  DFMA R6, R8, -R10, -R10 ;  /* 0x8000000a0806722b */ /* 0x000fd4000000080a */
[----:B------:R-:W0:Y:S08]  /*44b0*/  F2F.F32.F64 R6, R6 ;  /* 0x0000000600067310 */ /* 0x000e300000301000 */
[----:B0-----:R-:W0:Y:S02]  /*44c0*/  F2F.F64.F32 R8, R6 ;  /* 0x0000000600087310 */ /* 0x001e240000201800 */
[----:B0-----:R-:W-:-:S08]  /*44d0*/  DMUL R10, R8, -2 ;  /* 0xc0000000080a7828 */ /* 0x001fd00000000000 */
[----:B------:R-:W-:Y:S01]  /*44e0*/  DMUL R14, R8, R10 ;  /* 0x0000000a080e7228 */ /* 0x000fe20000000000 */
[----:B------:R-:W-:Y:S01]  /*44f0*/  FFMA R9, -R13, R0, 0.0083327032625675201416 ;  /* 0x3c0885e40d097423 */ /* 0x000fe20000000100 */
[----:B------:R-:W-:Y:S01]  /*4500*/  FFMA R8, R0, -0.012271846644580364227, RZ ;  /* 0xbc490fdb00087823 */ /* 0x000fe200000000ff */
[----:B------:R-:W-:-:S03]  /*4510*/  HFMA2 R13, -RZ, RZ, 1.875, 0 ;  /* 0x3f800000ff0d7431 */ /* 0x000fc600000001ff */
[----:B------:R0:W1:Y:S01]  /*4520*/  F2F.F32.F64 R2, R14 ;  /* 0x0000000e00027310 */ /* 0x0000620000301000 */
[----:B------:R-:W-:Y:S01]  /*4530*/  FFMA R11, R9, R0, -0.16666662693023681641 ;  /* 0xbe2aaaa8090b7423 */ /* 0x000fe20000000000 */
[----:B------:R-:W-:-:S03]  /*4540*/  MOV R9, 0x1 ;  /* 0x0000000100097802 */ /* 0x000fc60000000f00 */
[----:B------:R-:W-:Y:S01]  /*4550*/  FFMA R0, R8, R11, -0.012271846644580364227 ;  /* 0xbc490fdb08007423 */ /* 0x000fe2000000000b */
[----:B------:R-:W-:-:S07]  /*4560*/  MOV R11, RZ ;  /* 0x000000ff000b7202 */ /* 0x000fce0000000f00 */
.L_x_28:
[----:B------:R-:W-:Y:S01]  /*4570*/  IMAD.WIDE.U32 R6, R9, 0x4, R4 ;  /* 0x0000000409067825 */ /* 0x000fe200078e0004 */
[----:B------:R-:W-:Y:S02]  /*4580*/  MOV R8, R9 ;  /* 0x0000000900087202 */ /* 0x000fe40000000f00 */
[----:B------:R-:W-:Y:S02]  /*4590*/  MOV R10, R6 ;  /* 0x00000006000a7202 */ /* 0x000fe40000000f00 */
[----:B------:R-:W-:-:S07]  /*45a0*/  MOV R23, R7 ;  /* 0x0000000700177202 */ /* 0x000fce0000000f00 */
.L_x_27:
[----:B--2---:R-:W-:Y:S02]  /*45b0*/  MOV R6, R10 ;  /* 0x0000000a00067202 */ /* 0x004fe40000000f00 */
[----:B------:R-:W-:-:S05]  /*45c0*/  MOV R7, R23 ;  /* 0x0000001700077202 */ /* 0x000fca0000000f00 */
[----:B------:R-:W2:Y:S04]  /*45d0*/  LDG.E R10, desc[UR6][R6.64+0x7fc] ;  /* 0x0007fc06060a7981 */ /* 0x000ea8000c1e1900 */
[----:B------:R-:W3:Y:S04]  /*45e0*/  LDG.E R12, desc[UR6][R6.64+0x800] ;  /* 0x00080006060c7981 */ /* 0x000ee8000c1e1900 */
[----:B------:R-:W4:Y:S04]  /*45f0*/  LDG.E R16, desc[UR6][R6.64] ;  /* 0x0000000606107981 */ /* 0x000f28000c1e1900 */
[----:B0-----:R-:W5:Y:S01]  /*4600*/  LDG.E R14, desc[UR6][R6.64+-0x4] ;  /* 0xfffffc06060e7981 */ /* 0x001f62000c1e1900 */
[----:B------:R-:W-:-:S02]  /*4610*/  ISETP.GE.U32.AND P0, PT, R8, 0x401, PT ;  /* 0x000004010800780c */ /* 0x000fc40003f06070 */
[----:B------:R-:W-:Y:S01]  /*4620*/  IADD3 R8, PT, PT, R8, 0x400, RZ ;  /* 0x0000040008087810 */ /* 0x000fe20007ffe0ff */
[-C--:B--2---:R-:W-:Y:S01]  /*4630*/  FMUL R17, R10, R11.reuse ;  /* 0x0000000b0a117220 */ /* 0x084fe20000400000 */
[----:B---3--:R-:W-:-:S03]  /*4640*/  FMUL R15, R12, R11 ;  /* 0x0000000b0c0f7220 */ /* 0x008fc60000400000 */
[-C--:B------:R-:W-:Y:S01]  /*4650*/  FFMA R17, R12, R13.reuse, R17 ;  /* 0x0000000d0c117223 */ /* 0x080fe20000000011 */
        /* <DEDUP_REMOVED lines=11> */
[----:B------:R-:W-:Y:S05]  /*4710*/  @!P0 BRA `(.L_x_27) ;  /* 0xfffffffc00a48947 */ /* 0x000fea000383ffff */
[----:B------:R-:W-:Y:S01]  /*4720*/  IADD3 R9, PT, PT, R9, 0x2, RZ ;  /* 0x0000000209097810 */ /* 0x000fe20007ffe0ff */
[-C--:B--2---:R-:W-:Y:S01]  /*4730*/  FMUL R7, R0, R11.reuse ;  /* 0x0000000b00077220 */ /* 0x084fe20000400000 */
[C---:B-1----:R-:W-:Y:S02]  /*4740*/  FMUL R15, R2.reuse, R11 ;  /* 0x0000000b020f7220 */ /* 0x042fe40000400000 */
[----:B------:R-:W-:Y:S01]  /*4750*/  ISETP.GE.U32.AND P0, PT, R9, 0x200, PT ;  /* 0x000002000900780c */ /* 0x000fe20003f06070 */
[-C--:B------:R-:W-:Y:S01]  /*4760*/  FFMA R6, R2, R13.reuse, -R7 ;  /* 0x0000000d02067223 */ /* 0x080fe20000000807 */
[----:B------:R-:W-:-:S03]  /*4770*/  FFMA R8, R0, R13, R15 ;  /* 0x0000000d00087223 */ /* 0x000fc6000000000f */
[----:B------:R-:W-:Y:S01]  /*4780*/  FADD R13, R6, R13 ;  /* 0x0000000d060d7221 */ /* 0x000fe20000000000 */
[----:B------:R-:W-:-:S07]  /*4790*/  FADD R11, R8, R11 ;  /* 0x0000000b080b7221 */ /* 0x000fce0000000000 */
[----:B------:R-:W-:Y:S05]  /*47a0*/  @!P0 BRA `(.L_x_28) ;  /* 0xfffffffc00708947 */ /* 0x000fea000383ffff */
        /* <DEDUP_REMOVED lines=10> */
[----:B------:R-:W-:Y:S01]  /*4850*/  UMOV UR5, 0x3de5db65 ;  /* 0x3de5db6500057882 */ /* 0x000fe20000000000 */
[----:B------:R-:W-:-:S04]  /*4860*/  IADD3 R12, P0, PT, R4, 0x1004, RZ ;  /* 0x00001004040c7810 */ /* 0x000fc80007f1e0ff */
[----:B------:R-:W-:Y:S01]  /*4870*/  IADD3.X R15, PT, PT, RZ, R5, RZ, P0, !PT ;  /* 0x00000005ff0f7210 */ /* 0x000fe200007fe4ff */
        /* <DEDUP_REMOVED lines=14> */
[----:B------:R-:W-:-:S07]  /*4960*/  UMOV UR4, URZ ;  /* 0x000000ff00047c82 */ /* 0x000fce0008000000 */
[----:B------:R-:W-:-:S08]  /*4970*/  DFMA R8, R6, R8, RZ ;  /* 0x000000080608722b */ /* 0x000fd000000000ff */
[----:B------:R-:W-:-:S06]  /*4980*/  DFMA R8, R8, -R10, -R10 ;  /* 0x8000000a0808722b */ /* 0x000fcc000000080a */
[----:B------:R0:W1:Y:S02]  /*4990*/  F2F.F32.F64 R6, R8 ;  /* 0x0000000800067310 */ /* 0x0000640000301000 */
[----:B0-----:R-:W-:-:S06]  /*49a0*/  MOV R9, 0x3f800000 ;  /* 0x3f80000000097802 */ /* 0x001fcc0000000f00 */
[----:B-1----:R-:W0:Y:S02]  /*49b0*/  F2F.F64.F32 R6, R6 ;  /* 0x0000000600067310 */ /* 0x002e240000201800 */
[----:B0-----:R-:W-:-:S08]  /*49c0*/  DMUL R10, R6, -2 ;  /* 0xc0000000060a7828 */ /* 0x001fd00000000000 */
[----:B------:R-:W-:Y:S01]  /*49d0*/  DMUL R10, R6, R10 ;  /* 0x0000000a060a7228 */ /* 0x000fe20000000000 */
[----:B------:R-:W-:Y:S01]  /*49e0*/  FFMA R7, R0, -0.0061359233222901821136, RZ ;  /* 0xbbc90fdb00077823 */ /* 0x000fe200000000ff */
[----:B------:R-:W-:Y:S01]  /*49f0*/  FFMA R0, R13, R0, -0.16666662693023681641 ;  /* 0xbe2aaaa80d007423 */ /* 0x000fe20000000000 */
[----:B------:R-:W-:-:S03]  /*4a00*/  HFMA2 R13, -RZ, RZ, 0, 0 ;  /* 0x00000000ff0d7431 */ /* 0x000fc600000001ff */
[----:B------:R0:W1:Y:S01]  /*4a10*/  F2F.F32.F64 R2, R10 ;  /* 0x0000000a00027310 */ /* 0x0000620000301000 */
[----:B------:R-:W-:-:S07]  /*4a20*/  FFMA R0, R7, R0, -0.0061359233222901821136 ;  /* 0xbbc90fdb07007423 */ /* 0x000fce0000000000 */
.L_x_29:
[----:B------:R-:W-:Y:S02]  /*4a30*/  MOV R6, R12 ;  /* 0x0000000c00067202 */ /* 0x000fe40000000f00 */
[----:B------:R-:W-:-:S05]  /*4a40*/  MOV R7, R15 ;  /* 0x0000000f00077202 */ /* 0x000fca0000000f00 */
[----:B------:R-:W2:Y:S04]  /*4a50*/  LDG.E R8, desc[UR6][R6.64+-0x4] ;  /* 0xfffffc0606087981 */ /* 0x000ea8000c1e1900 */
[----:B0-----:R-:W3:Y:S04]  /*4a60*/  LDG.E R10, desc[UR6][R6.64] ;  /* 0x00000006060a7981 */ /* 0x001ee8000c1e1900 */
[----:B------:R-:W4:Y:S04]  /*4a70*/  LDG.E R14, desc[UR6][R6.64+-0x1000] ;  /* 0xfff00006060e7981 */ /* 0x000f28000c1e1900 */
[----:B------:R-:W5:Y:S01]  /*4a80*/  LDG.E R12, desc[UR6][R6.64+-0x1004] ;  /* 0xffeffc06060c7981 */ /* 0x000f62000c1e1900 */
[----:B------:R-:W-:Y:S01]  /*4a90*/  UIADD3 UR5, UPT, UPT, UR4, 0x2, URZ ;  /* 0x0000000204057890 */ /* 0x000fe2000fffe0ff */
[-C--:B------:R-:W-:Y:S01]  /*4aa0*/  FMUL R21, R0, R13.reuse ;  /* 0x0000000d00157220 */ /* 0x080fe20000400000 */
[----:B------:R-:W-:Y:S01]  /*4ab0*/  UIADD3 UR4, UPT, UPT, UR4, 0x1, URZ ;  /* 0x0000000104047890 */ /* 0x000fe2000fffe0ff */
[----:B-1----:R-:W-:-:S03]  /*4ac0*/  FMUL R23, R2, R13 ;  /* 0x0000000d02177220 */ /* 0x002fc60000400000 */
[----:B------:R-:W-:-:S03]  /*4ad0*/  UISETP.GE.U32.AND UP0, UPT, UR4, 0x3fe, UPT ;  /* 0x000003fe0400788c */ /* 0x000fc6000bf06070 */
[----:B------:R-:W-:Y:S01]  /*4ae0*/  UMOV UR4, UR5 ;  /* 0x0000000500047c82 */ /* 0x000fe20008000000 */
[-C--:B--2---:R-:W-:Y:S01]  /*4af0*/  FMUL R15, R8, R13.reuse ;  /* 0x0000000d080f7220 */ /* 0x084fe20000400000 */
[----:B---3--:R-:W-:-:S03]  /*4b00*/  FMUL R11, R10, R13 ;  /* 0x0000000d0a0b7220 */ /* 0x008fc60000400000 */
[-C--:B------:R-:W-:Y:S01]  /*4b10*/  FFMA R15, R10, R9.reuse, R15 ;  /* 0x000000090a0f7223 */ /* 0x080fe2000000000f */
[-C--:B------:R-:W-:Y:S01]  /*4b20*/  FFMA R10, R0, R9.reuse, R23 ;  /* 0x00000009000a7223 */ /* 0x080fe20000000017 */
[-C--:B------:R-:W-:Y:S02]  /*4b30*/  FFMA R11, R8, R9.reuse, -R11 ;  /* 0x00000009080b7223 */ /* 0x080fe4000000080b */
[C-C-:B----4-:R-:W-:Y:S01]  /*4b40*/  FADD R17, -R15.reuse, R14.reuse ;  /* 0x0000000e0f117221 */ /* 0x150fe20000000100 */
[----:B------:R-:W-:Y:S01]  /*4b50*/  FADD R19, R15, R14 ;  /* 0x0000000e0f137221 */ /* 0x000fe20000000000 */
[----:B------:R-:W-:Y:S01]  /*4b60*/  FFMA R8, R2, R9, -R21 ;  /* 0x0000000902087223 */ /* 0x000fe20000000815 */
[C-C-:B-----5:R-:W-:Y:S01]  /*4b70*/  FADD R15, -R11.reuse, R12.reuse ;  /* 0x0000000c0b0f7221 */ /* 0x160fe20000000100 */
[----:B------:R-:W-:Y:S01]  /*4b80*/  FADD R11, R11, R12 ;  /* 0x0000000c0b0b7221 */ /* 0x000fe20000000000 */
[----:B------:R-:W-:Y:S01]  /*4b90*/  STG.E desc[UR6][R6.64], R17 ;  /* 0x0000001106007986 */ /* 0x000fe2000c101906 */
[----:B------:R-:W-:Y:S01]  /*4ba0*/  IADD3 R12, P0, PT, R6, 0x8, RZ ;  /* 0x00000008060c7810 */ /* 0x000fe20007f1e0ff */
[----:B------:R-:W-:Y:S01]  /*4bb0*/  FADD R9, R8, R9 ;  /* 0x0000000908097221 */ /* 0x000fe20000000000 */
[----:B------:R-:W-:Y:S01]  /*4bc0*/  FADD R13, R10, R13 ;  /* 0x0000000d0a0d7221 */ /* 0x000fe20000000000 */
[----:B------:R-:W-:Y:S04]  /*4bd0*/  STG.E desc[UR6][R6.64+-0x1000], R19 ;  /* 0xfff0001306007986 */ /* 0x000fe8000c101906 */
[----:B------:R-:W-:Y:S04]  /*4be0*/  STG.E desc[UR6][R6.64+-0x1004], R11 ;  /* 0xffeffc0b06007986 */ /* 0x000fe8000c101906 */
[----:B------:R0:W-:Y:S02]  /*4bf0*/  STG.E desc[UR6][R6.64+-0x4], R15 ;  /* 0xfffffc0f06007986 */ /* 0x0001e4000c101906 */
[----:B0-----:R-:W-:Y:S01]  /*4c00*/  IADD3.X R15, PT, PT, RZ, R7, RZ, P0, !PT ;  /* 0x00000007ff0f7210 */ /* 0x001fe200007fe4ff */
[----:B------:R-:W-:Y:S06]  /*4c10*/  BRA.U !UP0, `(.L_x_29) ;  /* 0xfffffffd08847547 */ /* 0x000fec000b83ffff */
[----:B------:R-:W-:Y:S01]  /*4c20*/  IADD3 R4, P0, PT, R4, 0x198, RZ ;  /* 0x0000019804047810 */ /* 0x000fe20007f1e0ff */
[----:B------:R-:W-:Y:S01]  /*4c30*/  HFMA2 R2, -RZ, RZ, 0, 0 ;  /* 0x00000000ff027431 */ /* 0x000fe200000001ff */
[----:B------:R-:W-:Y:S01]  /*4c40*/  CS2R R12, SRZ ;  /* 0x00000000000c7805 */ /* 0x000fe2000001ff00 */
[----:B------:R-:W-:Y:S01]  /*4c50*/  HFMA2 R16, -RZ, RZ, 0, 0 ;  /* 0x00000000ff107431 */ /* 0x000fe200000001ff */
[----:B------:R-:W-:Y:S02]  /*4c60*/  IADD3.X R5, PT, PT, RZ, R5, RZ, P0, !PT ;  /* 0x00000005ff057210 */ /* 0x000fe400007fe4ff */
[----:B------:R-:W-:Y:S02]  /*4c70*/  CS2R R6, SRZ ;  /* 0x0000000000067805 */ /* 0x000fe4000001ff00 */
[----:B------:R-:W-:Y:S02]  /*4c80*/  MOV R26, 0xffffff9d ;  /* 0xffffff9d001a7802 */ /* 0x000fe40000000f00 */
[----:B------:R-:W-:-:S02]  /*4c90*/  CS2R R14, SRZ ;  /* 0x00000000000e7805 */ /* 0x000fc4000001ff00 */
[----:B------:R-:W-:-:S07]  /*4ca0*/  CS2R R8, SRZ ;  /* 0x0000000000087805 */ /* 0x000fce000001ff00 */
.L_x_34:
[----:B------:R-:W2:Y:S01]  /*4cb0*/  LDG.E R17, desc[UR6][R4.64+-0x8] ;  /* 0xfffff80604117981 */ /* 0x000ea2000c1e1900 */
[----:B------:R-:W-:Y:S01]  /*4cc0*/  MOV R11, 0x3e055027 ;  /* 0x3e055027000b7802 */ /* 0x000fe20000000f00 */
[----:B------:R-:W-:Y:S01]  /*4cd0*/  BSSY.RECONVERGENT B0, `(.L_x_30) ;  /* 0x000004f000007945 */ /* 0x000fe20003800200 */
[----:B------:R-:W-:Y:S02]  /*4ce0*/  IADD3 R18, PT, PT, R26, 0x63, RZ ;  /* 0x000000631a127810 */ /* 0x000fe40007ffe0ff */
[----:B------:R-:W-:Y:S02]  /*4cf0*/  MOV R25, R8 ;  /* 0x0000000800197202 */ /* 0x000fe40000000f00 */
[----:B------:R-:W-:Y:S02]  /*4d00*/  ISETP.LT.U32.AND P1, PT, R18, 0x32, PT ;  /* 0x000000321200780c */ /* 0x000fe40003f21070 */
[----:B------:R-:W-:Y:S02]  /*4d10*/  MOV R18, R9 ;  /* 0x0000000900127202 */ /* 0x000fe40000000f00 */
[----:B------:R-:W-:-:S02]  /*4d20*/  MOV R24, R16 ;  /* 0x0000001000187202 */ /* 0x000fc40000000f00 */
[----:B------:R-:W-:Y:S02]  /*4d30*/  MOV R23, R15 ;  /* 0x0000000f00177202 */ /* 0x000fe40000000f00 */
[----:B------:R-:W-:Y:S02]  /*4d40*/  MOV R22, R14 ;  /* 0x0000000e00167202 */ /* 0x000fe40000000f00 */
[----:B------:R-:W-:Y:S01]  /*4d50*/  MOV R21, R7 ;  /* 0x0000000700157202 */ /* 0x000fe20000000f00 */
[----:B--2---:R-:W-:-:S05]  /*4d60*/  FADD R17, |R17|, 1 ;  /* 0x3f80000011117421 */ /* 0x004fca0000000200 */
[C---:B------:R-:W-:Y:S02]  /*4d70*/  IADD3 R0, PT, PT, R17.reuse, -0x3f2aaaab, RZ ;  /* 0xc0d5555511007810 */ /* 0x040fe40007ffe0ff */
[----:B------:R-:W-:Y:S02]  /*4d80*/  ISETP.GT.U32.AND P0, PT, R17, 0x7f7fffff, PT ;  /* 0x7f7fffff1100780c */ /* 0x000fe40003f04070 */
[----:B------:R-:W-:-:S04]  /*4d90*/  LOP3.LUT R0, R0, 0xff800000, RZ, 0xc0, !PT ;  /* 0xff80000000007812 */ /* 0x000fc800078ec0ff */
[-C--:B------:R-:W-:Y:S02]  /*4da0*/  IADD3 R10, PT, PT, R17, -R0.reuse, RZ ;  /* 0x80000000110a7210 */ /* 0x080fe40007ffe0ff */
[----:B------:R-:W-:-:S03]  /*4db0*/  I2FP.F32.S32 R0, R0 ;  /* 0x0000000000007245 */ /* 0x000fc60000201400 */
[----:B------:R-:W-:Y:S02]  /*4dc0*/  FADD R10, R10, -1 ;  /* 0xbf8000000a0a7421 */ /* 0x000fe40000000000 */
[----:B------:R-:W-:Y:S02]  /*4dd0*/  FFMA R0, R0, 1.1920928955078125e-07, RZ ;  /* 0x3400000000007823 */ /* 0x000fe400000000ff */
[----:B------:R-:W-:-:S04]  /*4de0*/  FFMA R19, R10, -R11, 0.14084610342979431152 ;  /* 0x3e1039f60a137423 */ /* 0x000fc8000000080b */
[----:B------:R-:W-:-:S04]  /*4df0*/  FFMA R19, R10, R19, -0.12148627638816833496 ;  /* 0xbdf8cdcc0a137423 */ /* 0x000fc80000000013 */
[----:B------:R-:W-:-:S04]  /*4e00*/  FFMA R19, R10, R19, 0.13980610668659210205 ;  /* 0x3e0f29550a137423 */ /* 0x000fc80000000013 */
[----:B------:R-:W-:-:S04]  /*4e10*/  FFMA R19, R10, R19, -0.16684235632419586182 ;  /* 0xbe2ad8b90a137423 */ /* 0x000fc80000000013 */
[----:B------:R-:W-:-:S04]  /*4e20*/  FFMA R19, R10, R19, 0.20012299716472625732 ;  /* 0x3e4ced0b0a137423 */ /* 0x000fc80000000013 */
[----:B------:R-:W-:-:S04]  /*4e30*/  FFMA R19, R10, R19, -0.24999669194221496582 ;  /* 0xbe7fff220a137423 */ /* 0x000fc80000000013 */
[----:B------:R-:W-:-:S04]  /*4e40*/  FFMA R19, R10, R19, 0.33333182334899902344 ;  /* 0x3eaaaa780a137423 */ /* 0x000fc80000000013 */
[----:B------:R-:W-:-:S04]  /*4e50*/  FFMA R19, R10, R19, -0.5 ;  /* 0xbf0000000a137423 */ /* 0x000fc80000000013 */
[----:B------:R-:W-:-:S04]  /*4e60*/  FMUL R19, R10, R19 ;  /* 0x000000130a137220 */ /* 0x000fc80000400000 */
[----:B------:R-:W-:Y:S01]  /*4e70*/  FFMA R19, R10, R19, R10 ;  /* 0x000000130a137223 */ /* 0x000fe2000000000a */
[----:B------:R-:W-:-:S03]  /*4e80*/  MOV R10, 0x7f800000 ;  /* 0x7f800000000a7802 */ /* 0x000fc60000000f00 */
[----:B------:R-:W-:Y:S02]  /*4e90*/  FFMA R0, R0, 0.69314718246459960938, R19 ;  /* 0x3f31721800007823 */ /* 0x000fe40000000013 */
[C---:B------:R-:W-:Y:S01]  /*4ea0*/  @P0 FFMA R0, R17.reuse, R10, +INF ;  /* 0x7f80000011000423 */ /* 0x040fe2000000000a */
[----:B------:R-:W-:Y:S02]  /*4eb0*/  FSETP.NEU.AND P0, PT, R17, RZ, PT ;  /* 0x000000ff1100720b */ /* 0x000fe40003f0d000 */
[----:B------:R-:W-:Y:S01]  /*4ec0*/  IADD3 R17, PT, PT, R26, 0x95, RZ ;  /* 0x000000951a117810 */ /* 0x000fe20007ffe0ff */
[----:B------:R-:W-:-:S03]  /*4ed0*/  FMUL R0, R0, 0.43429449200630187988 ;  /* 0x3ede5bd900007820 */ /* 0x000fc60000400000 */
[----:B------:R-:W-:Y:S02]  /*4ee0*/  MOV R20, R17 ;  /* 0x0000001100147202 */ /* 0x000fe40000000f00 */
[----:B------:R-:W-:-:S04]  /*4ef0*/  FSEL R27, R0, -INF , P0 ;  /* 0xff800000001b7808 */ /* 0x000fc80000000000 */
[----:B------:R-:W-:Y:S02]  /*4f00*/  FSETP.GT.AND P0, PT, R27, R13, PT ;  /* 0x0000000d1b00720b */ /* 0x000fe40003f04000 */
[----:B------:R-:W-:-:S11]  /*4f10*/  MOV R19, R27 ;  /* 0x0000001b00137202 */ /* 0x000fd60000000f00 */
[----:B------:R-:W-:Y:S05]  /*4f20*/  @P0 BRA P1, `(.L_x_31) ;  /* 0x0000000000a40947 */ /* 0x000fea0000800000 */
[----:B------:R-:W-:Y:S02]  /*4f30*/  IADD3 R0, PT, PT, R26, 0x31, RZ ;  /* 0x000000311a007810 */ /* 0x000fe40007ffe0ff */
[----:B------:R-:W-:Y:S02]  /*4f40*/  FSETP.GT.AND P0, PT, R27, R14, PT ;  /* 0x0000000e1b00720b */ /* 0x000fe40003f04000 */
[----:B------:R-:W-:Y:S02]  /*4f50*/  ISETP.LT.U32.AND P1, PT, R0, 0x32, PT ;  /* 0x000000320000780c */ /* 0x000fe40003f21070 */
[----:B------:R-:W-:Y:S02]  /*4f60*/  MOV R20, R12 ;  /* 0x0000000c00147202 */ /* 0x000fe40000000f00 */
[----:B------:R-:W-:Y:S02]  /*4f70*/  MOV R25, R17 ;  /* 0x0000001100197202 */ /* 0x000fe40000000f00 */
[----:B------:R-:W-:-:S02]  /*4f80*/  MOV R18, R9 ;  /* 0x0000000900127202 */ /* 0x000fc40000000f00 */
[----:B------:R-:W-:Y:S02]  /*4f90*/  MOV R24, R16 ;  /* 0x0000001000187202 */ /* 0x000fe40000000f00 */
[----:B------:R-:W-:Y:S02]  /*4fa0*/  MOV R23, R15 ;  /* 0x0000000f00177202 */ /* 0x000fe40000000f00 */
[----:B------:R-:W-:Y:S02]  /*4fb0*/  MOV R22, R27 ;  /* 0x0000001b00167202 */ /* 0x000fe40000000f00 */
[----:B------:R-:W-:Y:S02]  /*4fc0*/  MOV R19, R13 ;  /* 0x0000000d00137202 */ /* 0x000fe40000000f00 */
[----:B------:R-:W-:Y:S01]  /*4fd0*/  MOV R21, R7 ;  /* 0x0000000700157202 */ /* 0x000fe20000000f00 */
[----:B------:R-:W-:Y:S06]  /*4fe0*/  @P0 BRA P1, `(.L_x_31) ;  /* 0x0000000000740947 */ /* 0x000fec0000800000 */
[----:B------:R-:W-:Y:S02]  /*4ff0*/  IADD3 R0, PT, PT, R26, -0x1, RZ ;  /* 0xffffffff1a007810 */ /* 0x000fe40007ffe0ff */
        /* <DEDUP_REMOVED lines=11> */
[----:B------:R-:W-:Y:S02]  /*50b0*/  FSETP.GT.AND P0, PT, R27, R16, PT ;  /* 0x000000101b00720b */ /* 0x000fe40003f04000 */
[----:B------:R-:W-:Y:S02]  /*50c0*/  IADD3 R0, PT, PT, R26, -0x33, RZ ;  /* 0xffffffcd1a007810 */ /* 0x000fe40007ffe0ff */
[----:B------:R-:W-:Y:S02]  /*50d0*/  MOV R24, R27 ;  /* 0x0000001b00187202 */ /* 0x000fe40000000f00 */
[----:B------:R-:W-:Y:S02]  /*50e0*/  ISETP.LT.U32.AND P0, PT, R0, 0x32, P0 ;  /* 0x000000320000780c */ /* 0x000fe40000701070 */
[----:B------:R-:W-:Y:S02]  /*50f0*/  MOV R21, R17 ;  /* 0x0000001100157202 */ /* 0x000fe40000000f00 */
[----:B------:R-:W-:-:S02]  /*5100*/  MOV R20, R12 ;  /* 0x0000000c00147202 */ /* 0x000fc40000000f00 */
[----:B------:R-:W-:Y:S02]  /*5110*/  MOV R25, R8 ;  /* 0x0000000800197202 */ /* 0x000fe40000000f00 */
[----:B------:R-:W-:Y:S02]  /*5120*/  MOV R18, R9 ;  /* 0x0000000900127202 */ /* 0x000fe40000000f00 */
[----:B------:R-:W-:Y:S02]  /*5130*/  MOV R23, R15 ;  /* 0x0000000f00177202 */ /* 0x000fe40000000f00 */
[----:B------:R-:W-:Y:S02]  /*5140*/  MOV R22, R14 ;  /* 0x0000000e00167202 */ /* 0x000fe40000000f00 */
[----:B------:R-:W-:Y:S02]  /*5150*/  @!P0 FSETP.GT.AND P1, PT, R27, R6, PT ;  /* 0x000000061b00820b */ /* 0x000fe40003f24000 */
[----:B------:R-:W-:-:S02]  /*5160*/  @!P0 MOV R24, R16 ;  /* 0x0000001000188202 */ /* 0x000fc40000000f00 */
[----:B------:R-:W-:Y:S02]  /*5170*/  @!P0 ISETP.GT.U32.AND P1, PT, R17, 0xf9, P1 ;  /* 0x000000f91100880c */ /* 0x000fe40000f24070 */
[----:B------:R-:W-:Y:S02]  /*5180*/  @!P0 MOV R21, R7 ;  /* 0x0000000700158202 */ /* 0x000fe40000000f00 */
[----:B------:R-:W-:Y:S02]  /*5190*/  @!P0 FSEL R6, R27, R6, P1 ;  /* 0x000000061b068208 */ /* 0x000fe40000800000 */
[----:B------:R-:W-:Y:S02]  /*51a0*/  MOV R19, R13 ;  /* 0x0000000d00137202 */ /* 0x000fe40000000f00 */
[----:B------:R-:W-:-:S07]  /*51b0*/  @!P0 SEL R2, R17, R2, P1 ;  /* 0x0000000211028207 */ /* 0x000fce0000800000 */
.L_x_31:
[----:B------:R-:W-:Y:S05]  /*51c0*/  BSYNC.RECONVERGENT B0 ;  /* 0x0000000000007941 */ /* 0x000fea0003800200 */
.L_x_30:
[----:B------:R-:W2:Y:S01]  /*51d0*/  LDG.E R7, desc[UR6][R4.64] ;  /* 0x0000000604077981 */ /* 0x000ea2000c1e1900 */
[----:B------:R-:W-:Y:S01]  /*51e0*/  BSSY.RECONVERGENT B0, `(.L_x_32) ;  /* 0x0000053000007945 */ /* 0x000fe20003800200 */
[----:B------:R-:W-:Y:S02]  /*51f0*/  MOV R9, R18 ;  /* 0x0000001200097202 */ /* 0x000fe40000000f00 */
        /* <DEDUP_REMOVED lines=21> */
[----:B------:R-:W-:-:S03]  /*5350*/  MOV R8, R25 ;  /* 0x0000001900087202 */ /* 0x000fc60000000f00 */
[----:B------:R-:W-:Y:S01]  /*5360*/  FFMA R0, R0, 0.69314718246459960938, R11 ;  /* 0x3f31721800007823 */ /* 0x000fe2000000000b */
[C---:B------:R-:W-:Y:S01]  /*5370*/  @P0 FFMA R0, R7.reuse, R10, +INF ;  /* 0x7f80000007000423 */ /* 0x040fe2000000000a */
[----:B------:R-:W-:Y:S02]  /*5380*/  FSETP.NEU.AND P0, PT, R7, RZ, PT ;  /* 0x000000ff0700720b */ /* 0x000fe40003f0d000 */
[----:B------:R-:W-:Y:S01]  /*5390*/  IADD3 R7, PT, PT, R26, 0x64, RZ ;  /* 0x000000641a077810 */ /* 0x000fe20007ffe0ff */
[----:B------:R-:W-:Y:S01]  /*53a0*/  FMUL R0, R0, 0.43429449200630187988 ;  /* 0x3ede5bd900007820 */ /* 0x000fe20000400000 */
[----:B------:R-:W-:Y:S02]  /*53b0*/  IADD3 R11, PT, PT, R26, 0x96, RZ ;  /* 0x000000961a0b7810 */ /* 0x000fe40007ffe0ff */
[----:B------:R-:W-:Y:S02]  /*53c0*/  ISETP.LT.U32.AND P1, PT, R7, 0x32, PT ;  /* 0x000000320700780c */ /* 0x000fe40003f21070 */
[----:B------:R-:W-:-:S02]  /*53d0*/  FSEL R27, R0, -INF , P0 ;  /* 0xff800000001b7808 */ /* 0x000fc40000000000 */
[----:B------:R-:W-:Y:S02]  /*53e0*/  MOV R7, R21 ;  /* 0x0000001500077202 */ /* 0x000fe40000000f00 */
[----:B------:R-:W-:Y:S02]  /*53f0*/  FSETP.GT.AND P0, PT, R27, R19, PT ;  /* 0x000000131b00720b */ /* 0x000fe40003f04000 */
[----:B------:R-:W-:Y:S02]  /*5400*/  MOV R12, R11 ;  /* 0x0000000b000c7202 */ /* 0x000fe40000000f00 */
[----:B------:R-:W-:-:S09]  /*5410*/  MOV R13, R27 ;  /* 0x0000001b000d7202 */ /* 0x000fd20000000f00 */
        /* <DEDUP_REMOVED lines=14> */
[----:B------:R-:W-:Y:S02]  /*5500*/  ISETP.LT.U32.AND P1, PT, R26, 0x32, PT ;  /* 0x000000321a00780c */ /* 0x000fe40003f21070 */
[----:B------:R-:W-:Y:S02]  /*5510*/  MOV R12, R20 ;  /* 0x00000014000c7202 */ /* 0x000fe40000000f00 */
[----:B------:R-:W-:Y:S02]  /*5520*/  MOV R8, R25 ;  /* 0x0000001900087202 */ /* 0x000fe40000000f00 */
[----:B------:R-:W-:Y:S02]  /*5530*/  MOV R9, R11 ;  /* 0x0000000b00097202 */ /* 0x000fe40000000f00 */
[----:B------:R-:W-:-:S02]  /*5540*/  MOV R16, R24 ;  /* 0x0000001800107202 */ /* 0x000fc40000000f00 */
        /* <DEDUP_REMOVED lines=16> */
[----:B------:R-:W-:-:S02]  /*5650*/  MOV R7, R11 ;  /* 0x0000000b00077202 */ /* 0x000fc40000000f00 */
[----:B------:R-:W-:Y:S02]  /*5660*/  @!P0 ISETP.GT.U32.AND P1, PT, R17, 0xf8, P1 ;  /* 0x000000f81100880c */ /* 0x000fe40000f24070 */
[----:B------:R-:W-:Y:S02]  /*5670*/  @!P0 MOV R16, R24 ;  /* 0x0000001800108202 */ /* 0x000fe40000000f00 */
[----:B------:R-:W-:Y:S02]  /*5680*/  @!P0 MOV R12, R20 ;  /* 0x00000014000c8202 */ /* 0x000fe40000000f00 */
[----:B------:R-:W-:Y:S02]  /*5690*/  @!P0 MOV R8, R25 ;  /* 0x0000001900088202 */ /* 0x000fe40000000f00 */
[----:B------:R-:W-:Y:S02]  /*56a0*/  @!P0 MOV R9, R18 ;  /* 0x0000001200098202 */ /* 0x000fe40000000f00 */
[----:B------:R-:W-:-:S02]  /*56b0*/  @!P0 MOV R15, R23 ;  /* 0x00000017000f8202 */ /* 0x000fc40000000f00 */
[----:B------:R-:W-:Y:S02]  /*56c0*/  @!P0 MOV R14, R22 ;  /* 0x00000016000e8202 */ /* 0x000fe40000000f00 */
[----:B------:R-:W-:Y:S02]  /*56d0*/  @!P0 MOV R13, R19 ;  /* 0x00000013000d8202 */ /* 0x000fe40000000f00 */
[----:B------:R-:W-:Y:S02]  /*56e0*/  @!P0 MOV R7, R21 ;  /* 0x0000001500078202 */ /* 0x000fe40000000f00 */
[----:B------:R-:W-:Y:S02]  /*56f0*/  @!P0 FSEL R6, R27, R6, P1 ;  /* 0x000000061b068208 */ /* 0x000fe40000800000 */
[----:B------:R-:W-:-:S07]  /*5700*/  @!P0 SEL R2, R11, R2, P1 ;  /* 0x000000020b028207 */ /* 0x000fce0000800000 */
.L_x_33:
[----:B------:R-:W-:Y:S05]  /*5710*/  BSYNC.RECONVERGENT B0 ;  /* 0x0000000000007941 */ /* 0x000fea0003800200 */
.L_x_32:
[----:B------:R-:W-:Y:S02]  /*5720*/  IADD3 R26, PT, PT, R26, 0x2, RZ ;  /* 0x000000021a1a7810 */ /* 0x000fe40007ffe0ff */
[----:B------:R-:W-:Y:S02]  /*5730*/  IADD3 R4, P1, PT, R4, 0x10, RZ ;  /* 0x0000001004047810 */ /* 0x000fe40007f3e0ff */
[----:B------:R-:W-:Y:S02]  /*5740*/  ISETP.NE.AND P0, PT, R26, 0x97, PT ;  /* 0x000000971a00780c */ /* 0x000fe40003f05270 */
[----:B------:R-:W-:-:S11]  /*5750*/  IADD3.X R5, PT, PT, RZ, R5, RZ, P1, !PT ;  /* 0x00000005ff057210 */ /* 0x000fd60000ffe4ff */
[----:B------:R-:W-:Y:S05]  /*5760*/  @P0 BRA `(.L_x_34) ;  /* 0xfffffff400500947 */ /* 0x000fea000383ffff */
[----:B------:R-:W-:Y:S01]  /*5770*/  HFMA2 R0, -RZ, RZ, 0, 5.9604644775390625e-08 ;  /* 0x00000001ff007431 */ /* 0x000fe200000001ff */
[----:B------:R-:W-:Y:S01]  /*5780*/  ISETP.GE.U32.AND P0, PT, R12, 0xa, PT ;  /* 0x0000000a0c00780c */ /* 0x000fe20003f06070 */
[----:B------:R-:W-:Y:S01]  /*5790*/  BSSY.RECONVERGENT B0, `(.L_x_35) ;  /* 0x000002f000007945 */ /* 0x000fe20003800200 */
[----:B------:R-:W-:Y:S02]  /*57a0*/  MOV R4, RZ ;  /* 0x000000ff00047202 */ /* 0x000fe40000000f00 */
[----:B------:R-:W-:Y:S02]  /*57b0*/  ISETP.GE.U32.AND P6, PT, R8, 0x64, PT ;  /* 0x000000640800780c */ /* 0x000fe40003fc6070 */
[----:B------:R-:W-:Y:S02]  /*57c0*/  ISETP.GE.U32.AND P1, PT, R7, 0x64, PT ;  /* 0x000000640700780c */ /* 0x000fe40003f26070 */
[----:B------:R-:W-:Y:S02]  /*57d0*/  ISETP.GE.AND P2, PT, R2, 0x64, PT ;  /* 0x000000640200780c */ /* 0x000fe40003f46270 */
[----:B------:R-:W-:-:S02]  /*57e0*/  SEL R11, R0, 0xa, !P0 ;  /* 0x0000000a000b7807 */ /* 0x000fc40004000000 */
[----:B------:R-:W-:Y:S02]  /*57f0*/  ISETP.GE.U32.AND P0, PT, R9, 0x64, PT ;  /* 0x000000640900780c */ /* 0x000fe40003f06070 */
[----:B------:R-:W0:Y:S01]  /*5800*/  I2F.U32.RP R6, R11 ;  /* 0x0000000b00067306 */ /* 0x000e220000209000 */
[----:B------:R-:W-:Y:S02]  /*5810*/  IADD3 R13, PT, PT, RZ, -R11, RZ ;  /* 0x8000000bff0d7210 */ /* 0x000fe40007ffe0ff */
[----:B------:R-:W-:-:S05]  /*5820*/  ISETP.NE.U32.AND P5, PT, R11, RZ, PT ;  /* 0x000000ff0b00720c */ /* 0x000fca0003fa5070 */
[----:B0-----:R-:W0:Y:S02]  /*5830*/  MUFU.RCP R6, R6 ;  /* 0x0000000600067308 */ /* 0x001e240000001000 */
[----:B0-----:R-:W-:Y:S01]  /*5840*/  IADD3 R5, PT, PT, R6, 0xffffffe, RZ ;  /* 0x0ffffffe06057810 */ /* 0x001fe20007ffe0ff */
[----:B------:R-:W-:-:S05]  /*5850*/  @P0 IMAD.HI.U32 R6, R9, -0x33333333, RZ ;  /* 0xcccccccd09060827 */ /* 0x000fca00078e00ff */
[----:B------:R-:W0:Y:S01]  /*5860*/  F2I.FTZ.U32.TRUNC.NTZ R5, R5 ;  /* 0x0000000500057305 */ /* 0x000e22000021f000 */
[----:B------:R-:W-:Y:S01]  /*5870*/  @P0 SHF.R.U32.HI R6, RZ, 0x3, R6 ;  /* 0x00000003ff060819 */ /* 0x000fe20000011606 */
[----:B0-----:R-:W-:-:S04]  /*5880*/  IMAD R13, R13, R5, RZ ;  /* 0x000000050d0d7224 */ /* 0x001fc800078e02ff */
[----:B------:R-:W-:-:S04]  /*5890*/  IMAD.HI.U32 R13, R5, R13, R4 ;  /* 0x0000000d050d7227 */ /* 0x000fc800078e0004 */
[----:B------:R-:W-:-:S04]  /*58a0*/  @P6 IMAD.HI.U32 R5, R8, -0x33333333, RZ ;  /* 0xcccccccd08056827 */ /* 0x000fc800078e00ff */
[----:B------:R-:W-:Y:S01]  /*58b0*/  IMAD.HI.U32 R4, R13, R12, RZ ;  /* 0x0000000c0d047227 */ /* 0x000fe200078e00ff */
[----:B------:R-:W-:-:S04]  /*58c0*/  @P6 SHF.R.U32.HI R5, RZ, 0x3, R5 ;  /* 0x00000003ff056819 */ /* 0x000fc80000011605 */
[----:B------:R-:W-:Y:S01]  /*58d0*/  IADD3 R10, PT, PT, -R4, RZ, RZ ;  /* 0x000000ff040a7210 */ /* 0x000fe20007ffe1ff */
[----:B------:R-:W-:-:S04]  /*58e0*/  @P6 IMAD R5, R5, -0xa, R8 ;  /* 0xfffffff605056824 */ /* 0x000fc800078e0208 */
[----:B------:R-:W-:Y:S01]  /*58f0*/  IMAD R12, R11, R10, R12 ;  /* 0x0000000a0b0c7224 */ /* 0x000fe200078e020c */
[----:B------:R-:W-:Y:S01]  /*5900*/  @P6 LOP3.LUT R5, R5, 0x30, RZ, 0xfc, !PT ;  /* 0x0000003005056812 */ /* 0x000fe200078efcff */
[----:B------:R-:W-:-:S03]  /*5910*/  @P1 IMAD.HI.U32 R10, R7, -0x33333333, RZ ;  /* 0xcccccccd070a1827 */ /* 0x000fc600078e00ff */
[----:B------:R-:W-:-:S13]  /*5920*/  ISETP.GE.U32.AND P3, PT, R12, R11, PT ;  /* 0x0000000b0c00720c */ /* 0x000fda0003f66070 */
[----:B------:R-:W-:Y:S02]  /*5930*/  @P3 IADD3 R12, PT, PT, -R11, R12, RZ ;  /* 0x0000000c0b0c3210 */ /* 0x000fe40007ffe1ff */
[----:B------:R-:W-:Y:S02]  /*5940*/  @P3 IADD3 R4, PT, PT, R4, 0x1, RZ ;  /* 0x0000000104043810 */ /* 0x000fe40007ffe0ff */
[----:B------:R-:W-:Y:S02]  /*5950*/  ISETP.GE.U32.AND P4, PT, R12, R11, PT ;  /* 0x0000000b0c00720c */ /* 0x000fe40003f86070 */
[----:B------:R-:W-:Y:S01]  /*5960*/  @P1 SHF.R.U32.HI R12, RZ, 0x3, R10 ;  /* 0x00000003ff0c1819 */ /* 0x000fe2000001160a */
[----:B------:R-:W-:Y:S01]  /*5970*/  @P0 IMAD R10, R6, -0xa, R9 ;  /* 0xfffffff6060a0824 */ /* 0x000fe200078e0209 */
[----:B------:R-:W-:-:S03]  /*5980*/  @P6 PRMT R6, R5, 0x7610, R6 ;  /* 0x0000761005066816 */ /* 0x000fc60000000006 */
[----:B------:R-:W-:-:S06]  /*5990*/  @P1 IMAD R12, R12, -0xa, R7 ;  /* 0xfffffff60c0c1824 */ /* 0x000fcc00078e0207 */
[----:B------:R-:W-:Y:S02]  /*59a0*/  @P4 IADD3 R4, PT, PT, R4, 0x1, RZ ;  /* 0x0000000104044810 */ /* 0x000fe40007ffe0ff */
[----:B------:R-:W-:Y:S01]  /*59b0*/  @!P5 LOP3.LUT R4, RZ, R11, RZ, 0x33, !PT ;  /* 0x0000000bff04d212 */ /* 0x000fe200078e33ff */
[----:B------:R-:W-:-:S04]  /*59c0*/  @P2 IMAD.HI.U32 R11, R2, -0x33333333, RZ ;  /* 0xcccccccd020b2827 */ /* 0x000fc800078e00ff */
[----:B------:R-:W-:Y:S01]  /*59d0*/  IMAD.HI.U32 R13, R4, -0x33333333, RZ ;  /* 0xcccccccd040d7827 */ /* 0x000fe200078e00ff */
[----:B------:R-:W-:-:S04]  /*59e0*/  @P2 SHF.R.U32.HI R11, RZ, 0x3, R11 ;  /* 0x00000003ff0b2819 */ /* 0x000fc8000001160b */
[----:B------:R-:W-:Y:S01]  /*59f0*/  SHF.R.U32.HI R13, RZ, 0x3, R13 ;  /* 0x00000003ff0d7819 */ /* 0x000fe2000001160d */
[----:B------:R-:W-:Y:S06]  /*5a00*/  @P6 BRA `(.L_x_36) ;  /* 0x00000000001c6947 */ /* 0x000fec0003800000 */
[----:B------:R-:W-:Y:S02]  /*5a10*/  ISETP.GE.U32.AND P3, PT, R8, 0xa, PT ;  /* 0x0000000a0800780c */ /* 0x000fe40003f66070 */
[----:B------:R-:W-:-:S11]  /*5a20*/  MOV R6, 0x30 ;  /* 0x0000003000067802 */ /* 0x000fd60000000f00 */
[----:B------:R-:W-:-:S05]  /*5a30*/  @P3 PRMT R5, R8, 0x9910, RZ ;  /* 0x0000991008053816 */ /* 0x000fca00000000ff */
[----:B------:R-:W-:-:S05]  /*5a40*/  @P3 IMAD R5, R5, 0xcd, RZ ;  /* 0x000000cd05053824 */ /* 0x000fca00078e02ff */
[----:B------:R-:W-:-:S04]  /*5a50*/  @P3 LOP3.LUT R5, R5, 0xffff, RZ, 0xc0, !PT ;  /* 0x0000ffff05053812 */ /* 0x000fc800078ec0ff */
[----:B------:R-:W-:-:S04]  /*5a60*/  @P3 LEA.HI R5, R5, 0x30, RZ, 0x15 ;  /* 0x0000003005053811 */ /* 0x000fc800078fa8ff */
[----:B------:R-:W-:-:S07]  /*5a70*/  @P3 PRMT R6, R5, 0x7610, R6 ;  /* 0x0000761005063816 */ /* 0x000fce0000000006 */
.L_x_36:
[----:B------:R-:W-:Y:S05]  /*5a80*/  BSYNC.RECONVERGENT B0 ;  /* 0x0000000000007941 */ /* 0x000fea0003800200 */
.L_x_35:
[----:B------:R-:W-:Y:S01]  /*5a90*/  @P0 LOP3.LUT R10, R10, 0x30, RZ, 0xfc, !PT ;  /* 0x000000300a0a0812 */ /* 0x000fe200078efcff */
[----:B------:R-:W-:Y:S01]  /*5aa0*/  BSSY.RECONVERGENT B0, `(.L_x_37) ;  /* 0x000000d000007945 */ /* 0x000fe20003800200 */
[----:B------:R-:W-:Y:S01]  /*5ab0*/  IMAD R13, R13, -0xa, R4 ;  /* 0xfffffff60d0d7824 */ /* 0x000fe200078e0204 */
[----:B------:R-:W-:Y:S01]  /*5ac0*/  @P1 LOP3.LUT R12, R12, 0x30, RZ, 0xfc, !PT ;  /* 0x000000300c0c1812 */ /* 0x000fe200078efcff */
[----:B------:R-:W-:Y:S01]  /*5ad0*/  @P2 IMAD R11, R11, -0xa, R2 ;  /* 0xfffffff60b0b2824 */ /* 0x000fe200078e0202 */
[----:B------:R-:W-:Y:S01]  /*5ae0*/  @P0 PRMT R8, R10, 0x7610, R8 ;  /* 0x000076100a080816 */ /* 0x000fe20000000008 */
[----:B------:R-:W-:Y:S06]  /*5af0*/  @P0 BRA `(.L_x_38) ;  /* 0x00000000001c0947 */ /* 0x000fec0003800000 */
[----:B------:R-:W-:Y:S01]  /*5b00*/  ISETP.GE.U32.AND P0, PT, R9, 0xa, PT ;  /* 0x0000000a0900780c */ /* 0x000fe20003f06070 */
[----:B------:R-:W-:-:S12]  /*5b10*/  HFMA2 R8, -RZ, RZ, 0, 2.86102294921875e-06 ;  /* 0x00000030ff087431 */ /* 0x000fd800000001ff */
[----:B------:R-:W-:-:S05]  /*5b20*/  @P0 PRMT R4, R9, 0x9910, RZ ;  /* 0x0000991009040816 */ /* 0x000fca00000000ff */
[----:B------:R-:W-:-:S05]  /*5b30*/  @P0 IMAD R4, R4, 0xcd, RZ ;  /* 0x000000cd04040824 */ /* 0x000fca00078e02ff */
[----:B------:R-:W-:-:S04]  /*5b40*/  @P0 LOP3.LUT R4, R4, 0xffff, RZ, 0xc0, !PT ;  /* 0x0000ffff04040812 */ /* 0x000fc800078ec0ff */
[----:B------:R-:W-:-:S04]  /*5b50*/  @P0 LEA.HI R4, R4, 0x30, RZ, 0x15 ;  /* 0x0000003004040811 */ /* 0x000fc800078fa8ff */
[----:B------:R-:W-:-:S07]  /*5b60*/  @P0 PRMT R8, R4, 0x7610, R8 ;  /* 0x0000761004080816 */ /* 0x000fce0000000008 */
.L_x_38:
[----:B------:R-:W-:Y:S05]  /*5b70*/  BSYNC.RECONVERGENT B0 ;  /* 0x0000000000007941 */ /* 0x000fea0003800200 */
.L_x_37:
[----:B------:R-:W-:Y:S01]  /*5b80*/  BSSY.RECONVERGENT B0, `(.L_x_39) ;  /* 0x000000c000007945 */ /* 0x000fe20003800200 */
[----:B------:R-:W-:Y:S02]  /*5b90*/  @P2 PRMT R10, R11, 0x7610, R10 ;  /* 0x000076100b0a2816 */ /* 0x000fe4000000000a */
[----:B------:R-:W-:Y:S02]  /*5ba0*/  IADD3 R4, PT, PT, R13, 0x2b5d5, RZ ;  /* 0x0002b5d50d047810 */ /* 0x000fe40007ffe0ff */
[----:B------:R-:W-:Y:S01]  /*5bb0*/  @P1 PRMT R9, R12, 0x7610, R9 ;  /* 0x000076100c091816 */ /* 0x000fe20000000009 */
        /* <DEDUP_REMOVED lines=8> */
.L_x_40:
[----:B------:R-:W-:Y:S05]  /*5c40*/  BSYNC.RECONVERGENT B0 ;  /* 0x0000000000007941 */ /* 0x000fea0003800200 */
.L_x_39:
[----:B------:R-:W-:Y:S04]  /*5c50*/  BSSY.RECONVERGENT B0, `(.L_x_41) ;  /* 0x0000010000007945 */ /* 0x000fe80003800200 */
[----:B------:R-:W-:Y:S05]  /*5c60*/  @P2 BRA `(.L_x_42) ;  /* 0x0000000000382947 */ /* 0x000fea0003800000 */
[----:B------:R-:W-:-:S13]  /*5c70*/  ISETP.GE.AND P0, PT, R2, 0xa, PT ;  /* 0x0000000a0200780c */ /* 0x000fda0003f06270 */
[C---:B------:R-:W-:Y:S01]  /*5c80*/  @!P0 IMAD.HI R7, R2.reuse, -0x51eb851f, RZ ;  /* 0xae147ae102078827 */ /* 0x040fe200078e02ff */
[----:B------:R-:W-:-:S04]  /*5c90*/  @P0 LOP3.LUT R2, R2, 0xff, RZ, 0xc0, !PT ;  /* 0x000000ff02020812 */ /* 0x000fc800078ec0ff */
[----:B------:R-:W-:Y:S01]  /*5ca0*/  @!P0 SHF.R.U32.HI R10, RZ, 0x1f, R7 ;  /* 0x0000001fff0a8819 */ /* 0x000fe20000011607 */
[----:B------:R-:W-:-:S03]  /*5cb0*/  @P0 IMAD R2, R2, 0xcd, RZ ;  /* 0x000000cd02020824 */ /* 0x000fc600078e02ff */
[----:B------:R-:W-:Y:S02]  /*5cc0*/  @!P0 LEA.HI.SX32 R10, R7, R10, 0x1b ;  /* 0x0000000a070a8211 */ /* 0x000fe400078fdaff */
[----:B------:R-:W-:-:S03]  /*5cd0*/  @P0 SHF.R.U32.HI R2, RZ, 0xb, R2 ;  /* 0x0000000bff020819 */ /* 0x000fc60000011602 */
[----:B------:R-:W-:-:S05]  /*5ce0*/  @!P0 IMAD.HI.U32 R7, R10, -0x33333333, RZ ;  /* 0xcccccccd0a078827 */ /* 0x000fca00078e00ff */
[----:B------:R-:W-:-:S05]  /*5cf0*/  @!P0 SHF.R.U32.HI R7, RZ, 0x3, R7 ;  /* 0x00000003ff078819 */ /* 0x000fca0000011607 */
[--C-:B------:R-:W-:Y:S01]  /*5d00*/  @!P0 IMAD R7, R7, -0xa, R10.reuse ;  /* 0xfffffff607078824 */ /* 0x100fe200078e020a */
[----:B------:R-:W-:-:S04]  /*5d10*/  @P0 PRMT R10, R2, 0x7610, R10 ;  /* 0x00007610020a0816 */ /* 0x000fc8000000000a */
[----:B------:R-:W-:-:S04]  /*5d20*/  @!P0 IADD3 R7, PT, PT, RZ, -R7, RZ ;  /* 0x80000007ff078210 */ /* 0x000fc80007ffe0ff */
[----:B------:R-:W-:-:S04]  /*5d30*/  @!P0 PRMT R2, R7, 0x7710, RZ ;  /* 0x0000771007028816 */ /* 0x000fc800000000ff */
[----:B------:R-:W-:-:S07]  /*5d40*/  @!P0 PRMT R10, R2, 0x7610, R10 ;  /* 0x00007610020a8816 */ /* 0x000fce000000000a */
.L_x_42:
[----:B------:R-:W-:Y:S05]  /*5d50*/  BSYNC.RECONVERGENT B0 ;  /* 0x0000000000007941 */ /* 0x000fea0003800200 */
.L_x_41:
[----:B------:R-:W-:Y:S01]  /*5d60*/  HFMA2 R5, -RZ, RZ, 0, 0 ;  /* 0x00000000ff057431 */ /* 0x000fe200000001ff */
[----:B------:R-:W-:Y:S01]  /*5d70*/  LOP3.LUT R7, R6, 0xff, RZ, 0xc0, !PT ;  /* 0x000000ff06077812 */ /* 0x000fe200078ec0ff */
[----:B------:R-:W0:Y:S01]  /*5d80*/  LDC R14, c[0x0][0x3a0] ;  /* 0x0000e800ff0e7b82 */ /* 0x000e220000000800 */
[----:B------:R-:W-:Y:S01]  /*5d90*/  IADD3 R10, PT, PT, R10, 0x30, RZ ;  /* 0x000000300a0a7810 */ /* 0x000fe20007ffe0ff */
[----:B------:R-:W-:-:S06]  /*5da0*/  IMAD.WIDE.U32 R4, R4, 0x20, R4 ;  /* 0x0000002004047825 */ /* 0x000fcc00078e0004 */
[----:B------:R-:W1:Y:S01]  /*5db0*/  LDC.64 R12, c[0x0][0x388] ;  /* 0x0000e200ff0c7b82 */ /* 0x000e620000000a00 */
[----:B------:R-:W-:Y:S02]  /*5dc0*/  IADD3 R2, P0, PT, R4, R7, RZ ;  /* 0x0000000704027210 */ /* 0x000fe40007f1e0ff */
[----:B------:R-:W-:Y:S02]  /*5dd0*/  LOP3.LUT R4, R8, 0xff, RZ, 0xc0, !PT ;  /* 0x000000ff08047812 */ /* 0x000fe400078ec0ff */
[----:B------:R-:W-:Y:S02]  /*5de0*/  IADD3.X R7, PT, PT, RZ, R5, RZ, P0, !PT ;  /* 0x00000005ff077210 */ /* 0x000fe400007fe4ff */
[----:B------:R-:W-:-:S04]  /*5df0*/  LEA R5, P0, R2, R2, 0x5 ;  /* 0x0000000202057211 */ /* 0x000fc800078028ff */
[----:B------:R-:W-:Y:S02]  /*5e00*/  LEA.HI.X R2, R2, R7, R7, 0x5, P0 ;  /* 0x0000000702027211 */ /* 0x000fe400000f2c07 */
        /* <DEDUP_REMOVED lines=10> */
[----:B------:R-:W-:-:S04]  /*5eb0*/  IADD3 R2, P0, PT, R2, R5, RZ ;  /* 0x0000000502027210 */ /* 0x000fc80007f1e0ff */
[----:B------:R-:W-:-:S04]  /*5ec0*/  IADD3.X R7, PT, PT, RZ, R7, RZ, P0, !PT ;  /* 0x00000007ff077210 */ /* 0x000fc800007fe4ff */
[--C-:B------:R-:W-:Y:S02]  /*5ed0*/  SHF.R.U32.HI R15, RZ, 0x6, R7.reuse ;  /* 0x00000006ff0f7819 */ /* 0x100fe40000011607 */
[----:B------:R-:W-:-:S03]  /*5ee0*/  SHF.R.U64 R7, R2, 0x6, R7 ;  /* 0x0000000602077819 */ /* 0x000fc60000001207 */
[----:B------:R-:W-:-:S04]  /*5ef0*/  IMAD.WIDE.U32 R4, R15, 0x1c6d1e11, RZ ;  /* 0x1c6d1e110f047825 */ /* 0x000fc800078e00ff */
[C---:B------:R-:W-:Y:S02]  /*5f00*/  IMAD.WIDE.U32 R8, P0, R7.reuse, 0x29f16b1, R4 ;  /* 0x029f16b107087825 */ /* 0x040fe40007800004 */
[----:B------:R-:W2:Y:S02]  /*5f10*/  LDC.64 R4, c[0x0][0x398] ;  /* 0x0000e600ff047b82 */ /* 0x000ea40000000a00 */
[----:B------:R-:W-:Y:S01]  /*5f20*/  IMAD.WIDE.U32 R6, R7, 0x1c6d1e11, RZ ;  /* 0x1c6d1e1107067825 */ /* 0x000fe200078e00ff */
[----:B------:R-:W-:Y:S02]  /*5f30*/  IADD3.X R11, PT, PT, RZ, RZ, RZ, P0, !PT ;  /* 0x000000ffff0b7210 */ /* 0x000fe400007fe4ff */
[----:B------:R-:W-:Y:S02]  /*5f40*/  MOV R10, R9 ;  /* 0x00000009000a7202 */ /* 0x000fe40000000f00 */
[----:B------:R-:W-:-:S05]  /*5f50*/  IADD3 RZ, P0, PT, R7, R8, RZ ;  /* 0x0000000807ff7210 */ /* 0x000fca0007f1e0ff */
[----:B------:R-:W-:-:S05]  /*5f60*/  IMAD.WIDE.U32.X R6, R15, 0x29f16b1, R10, P0 ;  /* 0x029f16b10f067825 */ /* 0x000fca00000e040a */
[----:B------:R-:W-:-:S05]  /*5f70*/  SHF.R.U64 R7, R6, 0x5, R7 ;  /* 0x0000000506077819 */ /* 0x000fca0000001207 */
[----:B------:R-:W-:Y:S02]  /*5f80*/  IMAD R7, R7, -0x30d40, R2 ;  /* 0xfffcf2c007077824 */ /* 0x000fe400078e0202 */
[----:B-1----:R-:W-:-:S04]  /*5f90*/  IMAD.WIDE R2, R3, 0x4, R12 ;  /* 0x0000000403027825 */ /* 0x002fc800078e020c */
[----:B0-----:R-:W-:Y:S01]  /*5fa0*/  IMAD R9, R7, 0xb, R14 ;  /* 0x0000000b07097824 */ /* 0x001fe200078e020e */
[----:B------:R-:W-:Y:S03]  /*5fb0*/  STG.E desc[UR6][R2.64], R7 ;  /* 0x0000000702007986 */ /* 0x000fe6000c101906 */
[----:B--2---:R-:W-:-:S05]  /*5fc0*/  IMAD.WIDE R4, R9, 0x4, R4 ;  /* 0x0000000409047825 */ /* 0x004fca00078e0204 */
[----:B------:R-:W-:Y:S01]  /*5fd0*/  REDG.E.ADD.STRONG.GPU desc[UR6][R4.64], R0 ;  /* 0x000000000400798e */ /* 0x000fe2000c12e106 */
[----:B------:R-:W-:Y:S05]  /*5fe0*/  EXIT ;  /* 0x000000000000794d */ /* 0x000fea0003800000 */
.L_x_43:
[----:B------:R-:W-:-:S00]  /*5ff0*/  BRA `(.L_x_43) ;  /* 0xfffffffc00fc7947 */ /* 0x000fc0000383ffff */
[----:B------:R-:W-:-:S00]  /*6000*/  NOP ;  /* 0x0000000000007918 */ /* 0x000fc00000000000 */
[----:B------:R-:W-:-:S00]  /*6010*/  NOP ;  /* 0x0000000000007918 */ /* 0x000fc00000000000 */
[----:B------:R-:W-:-:S00]  /*6020*/  NOP ;  /* 0x0000000000007918 */ /* 0x000fc00000000000 */
[----:B------:R-:W-:-:S00]  /*6030*/  NOP ;  /* 0x0000000000007918 */ /* 0x000fc00000000000 */
[----:B------:R-:W-:-:S00]  /*6040*/  NOP ;  /* 0x0000000000007918 */ /* 0x000fc00000000000 */
[----:B------:R-:W-:-:S00]  /*6050*/  NOP ;  /* 0x0000000000007918 */ /* 0x000fc00000000000 */
[----:B------:R-:W-:-:S00]  /*6060*/  NOP ;  /* 0x0000000000007918 */ /* 0x000fc00000000000 */
[----:B------:R-:W-:-:S00]  /*6070*/  NOP ;  /* 0x0000000000007918 */ /* 0x000fc00000000000 */
.L_x_47:


//--------------------- .text._Z11calc_scoresPiS_ --------------------------
	.section	.text._Z11calc_scoresPiS_,"ax",@progbits
	.align	128
        .global         _Z11calc_scoresPiS_
        .type           _Z11calc_scoresPiS_,@function
        .size           _Z11calc_scoresPiS_,(.L_x_48 - _Z11calc_scoresPiS_)
        .other          _Z11calc_scoresPiS_,@"STO_CUDA_ENTRY STV_DEFAULT"
_Z11calc_scoresPiS_:
.text._Z11calc_scoresPiS_:
[----:B------:R-:W-:Y:S01]  /*0000*/  LDC R1, c[0x0][0x37c] ;  /* 0x0000df00ff017b82 */ /* 0x000fe20000000800 */
[----:B------:R-:W0:Y:S07]  /*0010*/  S2R R0, SR_TID.X ;  /* 0x0000000000007919 */ /* 0x000e2e0000002100 */
[----:B------:R-:W1:Y:S01]  /*0020*/  S2UR UR6, SR_CTAID.X ;  /* 0x00000000000679c3 */ /* 0x000e620000002500 */
[----:B------:R-:W-:Y:S01]  /*0030*/  UMOV UR4, 0x400 ;  /* 0x0000040000047882 */ /* 0x000fe20000000000 */
[----:B------:R-:W-:Y:S06]  /*0040*/  BSSY.RECONVERGENT B0, `(.L_x_44) ;  /* 0x0000048000007945 */ /* 0x000fec0003800200 */
[----:B------:R-:W1:Y:S08]  /*0050*/  LDC R3, c[0x0][0x360] ;  /* 0x0000d800ff037b82 */ /* 0x000e700000000800 */
[----:B------:R-:W2:Y:S01]  /*0060*/  S2UR UR5, SR_CgaCtaId ;  /* 0x00000000000579c3 */ /* 0x000ea20000008800 */
[----:B0-----:R-:W-:Y:S01]  /*0070*/  ISETP.GT.U32.AND P0, PT, R0, 0xa, PT ;  /* 0x0000000a0000780c */ /* 0x001fe20003f04070 */
[----:B-1----:R-:W-:Y:S01]  /*0080*/  IMAD R3, R3, UR6, R0 ;  /* 0x0000000603037c24 */ /* 0x002fe2000f8e0200 */
[----:B------:R-:W0:Y:S04]  /*0090*/  LDCU.64 UR6, c[0x0][0x358] ;  /* 0x00006b00ff0677ac */ /* 0x000e280008000a00 */
[----:B------:R-:W-:Y:S01]  /*00a0*/  ISETP.GT.AND P1, PT, R3, 0x30d3f, PT ;  /* 0x00030d3f0300780c */ /* 0x000fe20003f24270 */
[----:B--2---:R-:W-:-:S06]  /*00b0*/  ULEA UR4, UR5, UR4, 0x18 ;  /* 0x0000000405047291 */ /* 0x004fcc000f8ec0ff */
[----:B------:R-:W-:-:S05]  /*00c0*/  LEA R2, R0, UR4, 0x2 ;  /* 0x0000000400027c11 */ /* 0x000fca000f8e10ff */
[----:B------:R1:W-:Y:S01]  /*00d0*/  @!P0 STS [R2], RZ ;  /* 0x000000ff02008388 */ /* 0x0003e20000000800 */
[----:B------:R-:W-:Y:S06]  /*00e0*/  BAR.SYNC.DEFER_BLOCKING 0x0 ;  /* 0x0000000000007b1d */ /* 0x000fec0000010000 */
[----:B0-----:R-:W-:Y:S05]  /*00f0*/  @P1 BRA `(.L_x_45) ;  /* 0x0000000000f01947 */ /* 0x001fea0003800000 */
[----:B------:R-:W0:Y:S01]  /*0100*/  LDC.64 R4, c[0x0][0x380] ;  /* 0x0000e000ff047b82 */ /* 0x000e220000000a00 */
[----:B------:R-:W-:-:S04]  /*0110*/  IMAD R3, R3, 0xb, RZ ;  /* 0x0000000b03037824 */ /* 0x000fc800078e02ff */
[----:B0-----:R-:W-:-:S05]  /*0120*/  IMAD.WIDE R4, R3, 0x4, R4 ;  /* 0x0000000403047825 */ /* 0x001fca00078e0204 */
[----:B------:R-:W2:Y:S02]  /*0130*/  LDG.E R3, desc[UR6][R4.64] ;  /* 0x0000000604037981 */ /* 0x000ea4000c1e1900 */
[----:B--2---:R-:W-:-:S13]  /*0140*/  ISETP.GE.AND P1, PT, R3, 0x1, PT ;  /* 0x000000010300780c */ /* 0x004fda0003f26270 */
[----:B------:R-:W-:Y:S05]  /*0150*/  @!P1 BRA `(.L_x_45) ;  /* 0x0000000000d89947 */ /* 0x000fea0003800000 */
[----:B------:R-:W2:Y:S04]  /*0160*/  LDG.E R6, desc[UR6][R4.64+0x4] ;  /* 0x0000040604067981 */ /* 0x000ea8000c1e1900 */
[----:B------:R-:W3:Y:S04]  /*0170*/  LDG.E R8, desc[UR6][R4.64+0x8] ;  /* 0x0000080604087981 */ /* 0x000ee8000c1e1900 */
[----:B------:R-:W4:Y:S04]  /*0180*/  LDG.E R10, desc[UR6][R4.64+0xc] ;  /* 0x00000c06040a7981 */ /* 0x000f28000c1e1900 */
[----:B------:R-:W5:Y:S04]  /*0190*/  LDG.E R12, desc[UR6][R4.64+0x10] ;  /* 0x00001006040c7981 */ /* 0x000f68000c1e1900 */
[----:B------:R-:W5:Y:S04]  /*01a0*/  LDG.E R14, desc[UR6][R4.64+0x14] ;  /* 0x00001406040e7981 */ /* 0x000f68000c1e1900 */
[----:B------:R-:W5:Y:S04]  /*01b0*/  LDG.E R16, desc[UR6][R4.64+0x18] ;  /* 0x0000180604107981 */ /* 0x000f68000c1e1900 */
[----:B------:R-:W5:Y:S04]  /*01c0*/  LDG.E R18, desc[UR6][R4.64+0x1c] ;  /* 0x00001c0604127981 */ /* 0x000f68000c1e1900 */
[----:B------:R-:W5:Y:S04]  /*01d0*/  LDG.E R20, desc[UR6][R4.64+0x20] ;  /* 0x0000200604147981 */ /* 0x000f68000c1e1900 */
[----:B------:R-:W5:Y:S04]  /*01e0*/  LDG.E R22, desc[UR6][R4.64+0x24] ;  /* 0x0000240604167981 */ /* 0x000f68000c1e1900 */
[----:B------:R0:W5:Y:S01]  /*01f0*/  LDG.E R24, desc[UR6][R4.64+0x28] ;  /* 0x0000280604187981 */ /* 0x000162000c1e1900 */
[----:B------:R-:W-:-:S02]  /*0200*/  VOTEU.ANY UR5, UPT, PT ;  /* 0x0000000000057886 */ /* 0x000fc400038e0100 */
[----:B------:R-:W-:Y:S01]  /*0210*/  UFLO.U32 UR5, UR5 ;  /* 0x00000005000572bd */ /* 0x000fe200080e0000 */
[----:B0-----:R-:W0:Y:S05]  /*0220*/  S2R R4, SR_LANEID ;  /* 0x0000000000047919 */ /* 0x001e2a0000000000 */
[----:B0-----:R-:W-:Y:S02]  /*0230*/  ISETP.EQ.U32.AND P1, PT, R4, UR5, PT ;  /* 0x0000000504007c0c */ /* 0x001fe4000bf22070 */
[C---:B--2---:R-:W-:Y:S02]  /*0240*/  VIMNMX R6, PT, PT, R3.reuse, R6, PT ;  /* 0x0000000603067248 */ /* 0x044fe40003fe0100 */
[----:B---3--:R-:W-:-:S02]  /*0250*/  VIMNMX R8, PT, PT, R3, R8, PT ;  /* 0x0000000803087248 */ /* 0x008fc40003fe0100 */
[----:B------:R-:W0:Y:S01]  /*0260*/  REDUX.SUM UR8, R6 ;  /* 0x00000000060873c4 */ /* 0x000e22000000c000 */
[C---:B----4-:R-:W-:Y:S02]  /*0270*/  VIMNMX R10, PT, PT, R3.reuse, R10, PT ;  /* 0x0000000a030a7248 */ /* 0x050fe40003fe0100 */
[----:B-----5:R-:W-:-:S05]  /*0280*/  VIMNMX R12, PT, PT, R3, R12, PT ;  /* 0x0000000c030c7248 */ /* 0x020fca0003fe0100 */
[----:B------:R-:W2:Y:S01]  /*0290*/  REDUX.SUM UR9, R8 ;  /* 0x00000000080973c4 */ /* 0x000ea2000000c000 */
[C---:B------:R-:W-:Y:S02]  /*02a0*/  VIMNMX R14, PT, PT, R3.reuse, R14, PT ;  /* 0x0000000e030e7248 */ /* 0x040fe40003fe0100 */
[----:B------:R-:W-:-:S05]  /*02b0*/  VIMNMX R16, PT, PT, R3, R16, PT ;  /* 0x0000001003107248 */ /* 0x000fca0003fe0100 */
[----:B------:R-:W3:Y:S01]  /*02c0*/  REDUX.SUM UR10, R10 ;  /* 0x000000000a0a73c4 */ /* 0x000ee2000000c000 */
[C---:B------:R-:W-:Y:S02]  /*02d0*/  VIMNMX R18, PT, PT, R3.reuse, R18, PT ;  /* 0x0000001203127248 */ /* 0x040fe40003fe0100 */
[----:B------:R-:W-:-:S05]  /*02e0*/  VIMNMX R20, PT, PT, R3, R20, PT ;  /* 0x0000001403147248 */ /* 0x000fca0003fe0100 */
[----:B------:R-:W4:Y:S01]  /*02f0*/  REDUX.SUM UR11, R12 ;  /* 0x000000000c0b73c4 */ /* 0x000f22000000c000 */
[C---:B------:R-:W-:Y:S02]  /*0300*/  VIMNMX R22, PT, PT, R3.reuse, R22, PT ;  /* 0x0000001603167248 */ /* 0x040fe40003fe0100 */
[----:B------:R-:W-:-:S05]  /*0310*/  VIMNMX R24, PT, PT, R3, R24, PT ;  /* 0x0000001803187248 */ /* 0x000fca0003fe0100 */
[----:B------:R-:W5:Y:S01]  /*0320*/  REDUX.SUM UR12, R14 ;  /* 0x000000000e0c73c4 */ /* 0x000f62000000c000 */
[----:B0-----:R-:W-:Y:S02]  /*0330*/  IMAD.U32 R3, RZ, RZ, UR8 ;  /* 0x00000008ff037e24 */ /* 0x001fe4000f8e00ff */
[----:B--2---:R-:W-:-:S03]  /*0340*/  IMAD.U32 R4, RZ, RZ, UR9 ;  /* 0x00000009ff047e24 */ /* 0x004fc6000f8e00ff */
[----:B------:R0:W-:Y:S02]  /*0350*/  @P1 ATOMS.ADD RZ, [UR4+0x4], R3 ;  /* 0x00000403ffff198c */ /* 0x0001e40008000004 */
[----:B------:R-:W2:Y:S01]  /*0360*/  REDUX.SUM UR13, R16 ;  /* 0x00000000100d73c4 */ /* 0x000ea2000000c000 */
[----:B---3--:R-:W-:Y:S01]  /*0370*/  IMAD.U32 R5, RZ, RZ, UR10 ;  /* 0x0000000aff057e24 */ /* 0x008fe2000f8e00ff */
[----:B------:R0:W-:Y:S04]  /*0380*/  @P1 ATOMS.ADD RZ, [UR4+0x8], R4 ;  /* 0x00000804ffff198c */ /* 0x0001e80008000004 */
[----:B------:R0:W-:Y:S02]  /*0390*/  @P1 ATOMS.ADD RZ, [UR4+0xc], R5 ;  /* 0x00000c05ffff198c */ /* 0x0001e40008000004 */
[----:B------:R-:W3:Y:S01]  /*03a0*/  REDUX.SUM UR14, R18 ;  /* 0x00000000120e73c4 */ /* 0x000ee2000000c000 */
[----:B----4-:R-:W-:-:S05]  /*03b0*/  IMAD.U32 R6, RZ, RZ, UR11 ;  /* 0x0000000bff067e24 */ /* 0x010fca000f8e00ff */
[----:B------:R0:W-:Y:S02]  /*03c0*/  @P1 ATOMS.ADD RZ, [UR4+0x10], R6 ;  /* 0x00001006ffff198c */ /* 0x0001e40008000004 */
[----:B------:R-:W4:Y:S01]  /*03d0*/  REDUX.SUM UR15, R20 ;  /* 0x00000000140f73c4 */ /* 0x000f22000000c000 */
[----:B-----5:R-:W-:-:S05]  /*03e0*/  IMAD.U32 R7, RZ, RZ, UR12 ;  /* 0x0000000cff077e24 */ /* 0x020fca000f8e00ff */
[----:B------:R0:W-:Y:S02]  /*03f0*/  @P1 ATOMS.ADD RZ, [UR4+0x14], R7 ;  /* 0x00001407ffff198c */ /* 0x0001e40008000004 */
[----:B------:R-:W5:Y:S01]  /*0400*/  REDUX.SUM UR16, R22 ;  /* 0x00000000161073c4 */ /* 0x000f62000000c000 */
[----:B--2---:R-:W-:-:S05]  /*0410*/  IMAD.U32 R8, RZ, RZ, UR13 ;  /* 0x0000000dff087e24 */ /* 0x004fca000f8e00ff */
[----:B------:R0:W-:Y:S02]  /*0420*/  @P1 ATOMS.ADD RZ, [UR4+0x18], R8 ;  /* 0x00001808ffff198c */ /* 0x0001e40008000004 */
[----:B------:R-:W2:Y:S01]  /*0430*/  REDUX.SUM UR17, R24 ;  /* 0x00000000181173c4 */ /* 0x000ea2000000c000 */
[----:B---3--:R-:W-:-:S05]  /*0440*/  IMAD.U32 R9, RZ, RZ, UR14 ;  /* 0x0000000eff097e24 */ /* 0x008fca000f8e00ff */
[----:B------:R0:W-:Y:S01]  /*0450*/  @P1 ATOMS.ADD RZ, [UR4+0x1c], R9 ;  /* 0x00001c09ffff198c */ /* 0x0001e20008000004 */
[----:B----4-:R-:W-:-:S05]  /*0460*/  IMAD.U32 R10, RZ, RZ, UR15 ;  /* 0x0000000fff0a7e24 */ /* 0x010fca000f8e00ff */
[----:B------:R0:W-:Y:S01]  /*0470*/  @P1 ATOMS.ADD RZ, [UR4+0x20], R10 ;  /* 0x0000200affff198c */ /* 0x0001e20008000004 */
[----:B-----5:R-:W-:-:S05]  /*0480*/  IMAD.U32 R11, RZ, RZ, UR16 ;  /* 0x00000010ff0b7e24 */ /* 0x020fca000f8e00ff */
[----:B------:R0:W-:Y:S01]  /*0490*/  @P1 ATOMS.ADD RZ, [UR4+0x24], R11 ;  /* 0x0000240bffff198c */ /* 0x0001e20008000004 */
[----:B--2---:R-:W-:-:S05]  /*04a0*/  IMAD.U32 R12, RZ, RZ, UR17 ;  /* 0x00000011ff0c7e24 */ /* 0x004fca000f8e00ff */
[----:B------:R0:W-:Y:S02]  /*04b0*/  @P1 ATOMS.ADD RZ, [UR4+0x28], R12 ;  /* 0x0000280cffff198c */ /* 0x0001e40008000004 */
.L_x_45:
[----:B------:R-:W-:Y:S05]  /*04c0*/  BSYNC.RECONVERGENT B0 ;  /* 0x0000000000007941 */ /* 0x000fea0003800200 */
.L_x_44:
[----:B------:R-:W-:Y:S06]  /*04d0*/  BAR.SYNC.DEFER_BLOCKING 0x0 ;  /* 0x0000000000007b1d */ /* 0x000fec0000010000 */
[----:B------:R-:W-:Y:S05]  /*04e0*/  @P0 EXIT ;  /* 0x000000000000094d */ /* 0x000fea0003800000 */
[----:B0-----:R-:W0:Y:S01]  /*04f0*/  LDS R3, [R2] ;  /* 0x0000000002037984 */ /* 0x001e220000000800 */
[----:B------:R-:W2:Y:S02]  /*0500*/  LDC.64 R4, c[0x0][0x388] ;  /* 0x0000e200ff047b82 */ /* 0x000ea40000000a00 */
[----:B--2---:R-:W-:-:S05]  /*0510*/  IMAD.WIDE.U32 R4, R0, 0x4, R4 ;  /* 0x0000000400047825 */ /* 0x004fca00078e0004 */
[----:B0-----:R-:W-:Y:S01]  /*0520*/  REDG.E.ADD.STRONG.GPU desc[UR6][R4.64], R3 ;  /* 0x000000030400798e */ /* 0x001fe2000c12e106 */
[----:B------:R-:W-:Y:S05]  /*0530*/  EXIT ;  /* 0x000000000000794d */ /* 0x000fea0003800000 */
.L_x_46:
        /* <DEDUP_REMOVED lines=12> */
.L_x_48:


//--------------------- .nv.shared.reserved.0     --------------------------
	.section	.nv.shared.reserved.0,"aw",@nobits
	.weak		__nv_reservedSMEM_offset_0_alias
	.size		__nv_reservedSMEM_offset_0_alias, 0, 64
	.other		__nv_reservedSMEM_offset_0_alias,@"STO_CUDA_RESERVED_SHARED STV_DEFAULT"
__nv_reservedSMEM_offset_0_alias:
	.zero		0
	.zero		64


//--------------------- .nv.shared._Z11calc_scoresPiS_ --------------------------
	.section	.nv.shared._Z11calc_scoresPiS_,"aw",@nobits
	.sectionflags	@""
	.align	4
.nv.shared._Z11calc_scoresPiS_:
	.zero		1068


//--------------------- .nv.constant0._Z12parallelhashPfPiiS0_i --------------------------
	.section	.nv.constant0._Z12parallelhashPfPiiS0_i,"a",@progbits
	.sectionflags	@""
	.align	4
.nv.constant0._Z12parallelhashPfPiiS0_i:
	.zero		932


//--------------------- .nv.constant0._Z11calc_scoresPiS_ --------------------------
	.section	.nv.constant0._Z11calc_scoresPiS_,"a",@progbits
	.sectionflags	@""
	.align	4
.nv.constant0._Z11calc_scoresPiS_:
	.zero		912


//--------------------- SYMBOLS --------------------------

	.type		.nv.reservedSmem.offset0,@object
	.size		.nv.reservedSmem.offset0,0x4
	.type		.nv.reservedSmem.cap,@object
	.size		.nv.reservedSmem.cap,0x4
